// auto-generated by cutlass_sweep.gemm — config: {"arch": "sm_90", "cluster_m": 1, "cluster_n": 1, "dtype": "e4m3", "dtype_b": "e5m2", "layout": "nn", "stages": 0, "tile_k": 128, "tile_m": 128, "tile_n": 128}
#include "cutlass/cutlass.h"
#include "cutlass/gemm/collective/collective_builder.hpp"
#include "cutlass/gemm/device/gemm_universal_adapter.h"
#include "cutlass/gemm/kernel/gemm_universal.hpp"
#include "cutlass/epilogue/collective/collective_builder.hpp"

using ElemA = cutlass::float_e4m3_t;
using ElemB = cutlass::float_e5m2_t;
using ElemCD = cutlass::float_e4m3_t;
using Acc  = float;
using TileShape    = cute::Shape<cute::_128, cute::_128, cute::_128>;
using ClusterShape = cute::Shape<cute::_1, cute::_1, cute::_1>;

using CollectiveEpilogue = typename cutlass::epilogue::collective::CollectiveBuilder<
    cutlass::arch::Sm90, cutlass::arch::OpClassTensorOp,
    TileShape, ClusterShape,
    cutlass::epilogue::collective::EpilogueTileAuto,
    Acc, Acc,
    ElemCD, cutlass::layout::RowMajor, 128 / cutlass::sizeof_bits<ElemCD>::value,
    ElemCD, cutlass::layout::RowMajor, 128 / cutlass::sizeof_bits<ElemCD>::value,
    cutlass::epilogue::collective::EpilogueScheduleAuto
  >::CollectiveOp;

using CollectiveMainloop = typename cutlass::gemm::collective::CollectiveBuilder<
    cutlass::arch::Sm90, cutlass::arch::OpClassTensorOp,
    ElemA, cutlass::layout::RowMajor, 128 / cutlass::sizeof_bits<ElemA>::value,
    ElemB, cutlass::layout::RowMajor, 128 / cutlass::sizeof_bits<ElemB>::value,
    Acc,
    TileShape, ClusterShape,
    cutlass::gemm::collective::StageCountAutoCarveout<static_cast<int>(sizeof(typename CollectiveEpilogue::SharedStorage))>,
    cutlass::gemm::collective::KernelScheduleAuto
  >::CollectiveOp;

using GemmKernel = cutlass::gemm::kernel::GemmUniversal<
    cute::Shape<int,int,int,int>,
    CollectiveMainloop,
    CollectiveEpilogue
>;
using Gemm = cutlass::gemm::device::GemmUniversalAdapter<GemmKernel>;

// Force the device kernel symbol into the cubin without needing a host main.
auto* _anchor = &cutlass::device_kernel<GemmKernel>;


// ===== COMPILED SASS (sm_90a) =====

	.target	sm_90a

	.elftype	@"ET_EXEC"


//--------------------- .note.nv.tkinfo           --------------------------
	.section	.note.nv.tkinfo,"",@"SHT_NOTE"
	.sectionflags	@"SHF_NOTE_NV_TKINFO"
	.tkinfo
        /*0018*/ 	.word	0x00000002
        /*0030*/ 	.string	""
        /*0030*/ 	.string	"ptxas"
        /*0030*/ 	.string	"Cuda compilation tools, release 13.0, V13.0.88"
        /*0030*/ 	.string	"Build cuda_13.0.r13.0/compiler.36424714_0"
        /*0030*/ 	.string	"-arch sm_90a -m 64 "



//--------------------- .note.nv.cuinfo           --------------------------
	.section	.note.nv.cuinfo,"",@"SHT_NOTE"
	.sectionflags	@"SHF_NOTE_NV_CUINFO"
        /*0018*/ 	.short	0x0002
        /*001a*/ 	.short	0x005a
        /*001c*/ 	.short	0x0082
	.zero		2


//--------------------- .nv.info                  --------------------------
	.section	.nv.info,"",@"SHT_CUDA_INFO"
	.align	4


	//----- nvinfo : EIATTR_REGCOUNT
	.align		4
        /*0000*/ 	.byte	0x04, 0x2f
        /*0002*/ 	.short	(.L_16 - .L_15)
	.align		4
.L_15:
        /*0004*/ 	.word	index@(_ZN7cutlass13device_kernelINS_4gemm6kernel13GemmUniversalIN4cute5tupleIJiiiiEEENS1_10collective13CollectiveMmaINS1_39MainloopSm90TmaGmmaRmemAWarpSpecializedILi7ENS5_IJNS4_1CILi1EEESB_SB_EEENS1_35KernelTmaWarpSpecializedCooperativeEEENS5_IJNSA_ILi128EEESF_SF_EEENS_12float_e4m3_tENS5_IJlSB_lEEENS_12float_e5m2_tENS5_IJSB_llEEENS4_8TiledMMAINS4_8MMA_AtomIJNS4_4SM904GMMA31MMA_64x128x32_F32E5M2E4M3_RS_TNILNSO_7ScaleInE1ELSQ_1EEEEEENS4_6LayoutINS5_IJNSA_ILi2EEESB_SB_EEENS5_IJSB_NSA_ILi0EEESW_EEEEENS5_IJNS4_10UnderscoreESZ_SZ_EEEEENS4_13SM90_TMA_LOADENS4_14ComposedLayoutINS4_7SwizzleILi3ELi4ELi3EEENS4_18smem_ptr_flag_bitsILi8EEENST_INS5_IJNSA_ILi8EEESF_EEENS5_IJSF_SB_EEEEEEEvNS4_8identityES12_NS13_IS15_S17_NST_INS5_IJSF_S18_EEENS5_IJSB_SF_EEEEEEENS4_9Copy_AtomIJNS4_39AutoVectorizingCopyWithAssumedAlignmentILi128EEESJ_EEES1D_EENS_8epilogue10collective6detail29Sm90TmaWarpSpecializedAdapterINS1O_15DefaultEpilogueISH_SI_SI_NS1N_6thread17LinearCombinationISH_Li1EffLNS1S_9ScaleType4KindE0ELNS_15FloatRoundStyleE2ESH_EENS1_15EpilogueDefaultEEEEEvvEEEEvNT_6ParamsE)
        /*0008*/ 	.word	0x000000a8


	//----- nvinfo : EIATTR_FRAME_SIZE
	.align		4
.L_16:
        /*000c*/ 	.byte	0x04, 0x11
        /*000e*/ 	.short	(.L_18 - .L_17)
	.align		4
.L_17:
        /*0010*/ 	.word	index@(_ZN7cutlass13device_kernelINS_4gemm6kernel13GemmUniversalIN4cute5tupleIJiiiiEEENS1_10collective13CollectiveMmaINS1_39MainloopSm90TmaGmmaRmemAWarpSpecializedILi7ENS5_IJNS4_1CILi1EEESB_SB_EEENS1_35KernelTmaWarpSpecializedCooperativeEEENS5_IJNSA_ILi128EEESF_SF_EEENS_12float_e4m3_tENS5_IJlSB_lEEENS_12float_e5m2_tENS5_IJSB_llEEENS4_8TiledMMAINS4_8MMA_AtomIJNS4_4SM904GMMA31MMA_64x128x32_F32E5M2E4M3_RS_TNILNSO_7ScaleInE1ELSQ_1EEEEEENS4_6LayoutINS5_IJNSA_ILi2EEESB_SB_EEENS5_IJSB_NSA_ILi0EEESW_EEEEENS5_IJNS4_10UnderscoreESZ_SZ_EEEEENS4_13SM90_TMA_LOADENS4_14ComposedLayoutINS4_7SwizzleILi3ELi4ELi3EEENS4_18smem_ptr_flag_bitsILi8EEENST_INS5_IJNSA_ILi8EEESF_EEENS5_IJSF_SB_EEEEEEEvNS4_8identityES12_NS13_IS15_S17_NST_INS5_IJSF_S18_EEENS5_IJSB_SF_EEEEEEENS4_9Copy_AtomIJNS4_39AutoVectorizingCopyWithAssumedAlignmentILi128EEESJ_EEES1D_EENS_8epilogue10collective6detail29Sm90TmaWarpSpecializedAdapterINS1O_15DefaultEpilogueISH_SI_SI_NS1N_6thread17LinearCombinationISH_Li1EffLNS1S_9ScaleType4KindE0ELNS_15FloatRoundStyleE2ESH_EENS1_15EpilogueDefaultEEEEEvvEEEEvNT_6ParamsE)
        /*0014*/ 	.word	0x00000000


	//----- nvinfo : EIATTR_MIN_STACK_SIZE
	.align		4
.L_18:
        /*0018*/ 	.byte	0x04, 0x12
        /*001a*/ 	.short	(.L_20 - .L_19)
	.align		4
.L_19:
        /*001c*/ 	.word	index@(_ZN7cutlass13device_kernelINS_4gemm6kernel13GemmUniversalIN4cute5tupleIJiiiiEEENS1_10collective13CollectiveMmaINS1_39MainloopSm90TmaGmmaRmemAWarpSpecializedILi7ENS5_IJNS4_1CILi1EEESB_SB_EEENS1_35KernelTmaWarpSpecializedCooperativeEEENS5_IJNSA_ILi128EEESF_SF_EEENS_12float_e4m3_tENS5_IJlSB_lEEENS_12float_e5m2_tENS5_IJSB_llEEENS4_8TiledMMAINS4_8MMA_AtomIJNS4_4SM904GMMA31MMA_64x128x32_F32E5M2E4M3_RS_TNILNSO_7ScaleInE1ELSQ_1EEEEEENS4_6LayoutINS5_IJNSA_ILi2EEESB_SB_EEENS5_IJSB_NSA_ILi0EEESW_EEEEENS5_IJNS4_10UnderscoreESZ_SZ_EEEEENS4_13SM90_TMA_LOADENS4_14ComposedLayoutINS4_7SwizzleILi3ELi4ELi3EEENS4_18smem_ptr_flag_bitsILi8EEENST_INS5_IJNSA_ILi8EEESF_EEENS5_IJSF_SB_EEEEEEEvNS4_8identityES12_NS13_IS15_S17_NST_INS5_IJSF_S18_EEENS5_IJSB_SF_EEEEEEENS4_9Copy_AtomIJNS4_39AutoVectorizingCopyWithAssumedAlignmentILi128EEESJ_EEES1D_EENS_8epilogue10collective6detail29Sm90TmaWarpSpecializedAdapterINS1O_15DefaultEpilogueISH_SI_SI_NS1N_6thread17LinearCombinationISH_Li1EffLNS1S_9ScaleType4KindE0ELNS_15FloatRoundStyleE2ESH_EENS1_15EpilogueDefaultEEEEEvvEEEEvNT_6ParamsE)
        /*0020*/ 	.word	0x00000000
.L_20:


//--------------------- .nv.compat                --------------------------
	.section	.nv.compat,"",@"SHT_CUDA_COMPAT_INFO"
	.align	4
        /*0000*/ 	.byte	0x02, 0x09, 0x01, 0x00, 0x02, 0x02, 0x04, 0x00, 0x02, 0x05, 0x05, 0x00, 0x03, 0x07, 0x01, 0x01
        /*0010*/ 	.byte	0x02, 0x03, 0x01, 0x00, 0x02, 0x06, 0x01, 0x00, 0x04, 0x0b, 0x08, 0x00, 0x00, 0x00, 0x00, 0x00
        /*0020*/ 	.byte	0x00, 0x00, 0x00, 0x00


//--------------------- .nv.info._ZN7cutlass13device_kernelINS_4gemm6kernel13GemmUniversalIN4cute5tupleIJiiiiEEENS1_10collective13CollectiveMmaINS1_39MainloopSm90TmaGmmaRmemAWarpSpecializedILi7ENS5_IJNS4_1CILi1EEESB_SB_EEENS1_35KernelTmaWarpSpecializedCooperativeEEENS5_IJNSA_ILi128EEESF_SF_EEENS_12float_e4m3_tENS5_IJlSB_lEEENS_12float_e5m2_tENS5_IJSB_llEEENS4_8TiledMMAINS4_8MMA_AtomIJNS4_4SM904GMMA31MMA_64x128x32_F32E5M2E4M3_RS_TNILNSO_7ScaleInE1ELSQ_1EEEEEENS4_6LayoutINS5_IJNSA_ILi2EEESB_SB_EEENS5_IJSB_NSA_ILi0EEESW_EEEEENS5_IJNS4_10UnderscoreESZ_SZ_EEEEENS4_13SM90_TMA_LOADENS4_14ComposedLayoutINS4_7SwizzleILi3ELi4ELi3EEENS4_18smem_ptr_flag_bitsILi8EEENST_INS5_IJNSA_ILi8EEESF_EEENS5_IJSF_SB_EEEEEEEvNS4_8identityES12_NS13_IS15_S17_NST_INS5_IJSF_S18_EEENS5_IJSB_SF_EEEEEEENS4_9Copy_AtomIJNS4_39AutoVectorizingCopyWithAssumedAlignmentILi128EEESJ_EEES1D_EENS_8epilogue10collective6detail29Sm90TmaWarpSpecializedAdapterINS1O_15DefaultEpilogueISH_SI_SI_NS1N_6thread17LinearCombinationISH_Li1EffLNS1S_9ScaleType4KindE0ELNS_15FloatRoundStyleE2ESH_EENS1_15EpilogueDefaultEEEEEvvEEEEvNT_6ParamsE --------------------------
	.section	.nv.info._ZN7cutlass13device_kernelINS_4gemm6kernel13GemmUniversalIN4cute5tupleIJiiiiEEENS1_10collective13CollectiveMmaINS1_39MainloopSm90TmaGmmaRmemAWarpSpecializedILi7ENS5_IJNS4_1CILi1EEESB_SB_EEENS1_35KernelTmaWarpSpecializedCooperativeEEENS5_IJNSA_ILi128EEESF_SF_EEENS_12float_e4m3_tENS5_IJlSB_lEEENS_12float_e5m2_tENS5_IJSB_llEEENS4_8TiledMMAINS4_8MMA_AtomIJNS4_4SM904GMMA31MMA_64x128x32_F32E5M2E4M3_RS_TNILNSO_7ScaleInE1ELSQ_1EEEEEENS4_6LayoutINS5_IJNSA_ILi2EEESB_SB_EEENS5_IJSB_NSA_ILi0EEESW_EEEEENS5_IJNS4_10UnderscoreESZ_SZ_EEEEENS4_13SM90_TMA_LOADENS4_14ComposedLayoutINS4_7SwizzleILi3ELi4ELi3EEENS4_18smem_ptr_flag_bitsILi8EEENST_INS5_IJNSA_ILi8EEESF_EEENS5_IJSF_SB_EEEEEEEvNS4_8identityES12_NS13_IS15_S17_NST_INS5_IJSF_S18_EEENS5_IJSB_SF_EEEEEEENS4_9Copy_AtomIJNS4_39AutoVectorizingCopyWithAssumedAlignmentILi128EEESJ_EEES1D_EENS_8epilogue10collective6detail29Sm90TmaWarpSpecializedAdapterINS1O_15DefaultEpilogueISH_SI_SI_NS1N_6thread17LinearCombinationISH_Li1EffLNS1S_9ScaleType4KindE0ELNS_15FloatRoundStyleE2ESH_EENS1_15EpilogueDefaultEEEEEvvEEEEvNT_6ParamsE,"",@"SHT_CUDA_INFO"
	.sectionflags	@""
	.align	4


	//----- nvinfo : EIATTR_CUDA_API_VERSION
	.align		4
        /*0000*/ 	.byte	0x04, 0x37
        /*0002*/ 	.short	(.L_22 - .L_21)
.L_21:
        /*0004*/ 	.word	0x00000082


	//----- nvinfo : EIATTR_KPARAM_INFO
	.align		4
.L_22:
        /*0008*/ 	.byte	0x04, 0x17
        /*000a*/ 	.short	(.L_24 - .L_23)
.L_23:
        /*000c*/ 	.word	0x00000000
        /*0010*/ 	.short	0x0000
        /*0012*/ 	.short	0x0070
        /*0014*/ 	.byte	0x00, 0xf0, 0x01, 0x10


	//----- nvinfo : EIATTR_SPARSE_MMA_MASK
	.align		4
.L_24:
        /*0018*/ 	.byte	0x03, 0x50
        /*001a*/ 	.short	0x0000


	//----- nvinfo : EIATTR_MAXREG_COUNT
	.align		4
        /*001c*/ 	.byte	0x03, 0x1b
        /*001e*/ 	.short	0x00a8


	//----- nvinfo : EIATTR_NUM_BARRIERS
	.align		4
        /*0020*/ 	.byte	0x02, 0x4c
        /*0022*/ 	.byte	0x01
	.zero		1


	//----- nvinfo : EIATTR_EXTERNS
	.align		4
        /*0024*/ 	.byte	0x04, 0x0f
        /*0026*/ 	.short	(.L_26 - .L_25)


	//   ....[0]....
	.align		4
.L_25:
        /*0028*/ 	.word	index@(__assertfail)


	//----- nvinfo : EIATTR_MERCURY_ISA_VERSION
	.align		4
.L_26:
        /*002c*/ 	.byte	0x03, 0x5f
        /*002e*/ 	.short	0x0101


	//----- nvinfo : EIATTR_INT_WARP_WIDE_INSTR_OFFSETS
	.align		4
        /*0030*/ 	.byte	0x04, 0x31
        /*0032*/ 	.short	(.L_28 - .L_27)


	//   ....[0]....
.L_27:
        /*0034*/ 	.word	0x00000420


	//   ....[1]....
        /*0038*/ 	.word	0x00000430


	//   ....[2]....
        /*003c*/ 	.word	0x00000520


	//----- nvinfo : EIATTR_COOP_GROUP_MASK_REGIDS
	.align		4
.L_28:
        /*0040*/ 	.byte	0x04, 0x29
        /*0042*/ 	.short	(.L_30 - .L_29)


	//   ....[0]....
.L_29:
        /*0044*/ 	.word	0xffffffff


	//   ....[1]....
        /*0048*/ 	.word	0xffffffff


	//   ....[2]....
        /*004c*/ 	.word	0xffffffff


	//   ....[3]....
        /*0050*/ 	.word	0xffffffff


	//   ....[4]....
        /*0054*/ 	.word	0x0500000f


	//----- nvinfo : EIATTR_COOP_GROUP_INSTR_OFFSETS
	.align		4
.L_30:
        /*0058*/ 	.byte	0x04, 0x28
        /*005a*/ 	.short	(.L_32 - .L_31)


	//   ....[0]....
.L_31:
        /*005c*/ 	.word	0x00000060


	//   ....[1]....
        /*0060*/ 	.word	0x00000070


	//   ....[2]....
        /*0064*/ 	.word	0x00000130


	//   ....[3]....
        /*0068*/ 	.word	0x00000320


	//   ....[4]....
        /*006c*/ 	.word	0x0000a1c0


	//----- nvinfo : EIATTR_REG_RECONFIG
	.align		4
.L_32:
        /*0070*/ 	.byte	0x01, 0x54
	.zero		2


	//----- nvinfo : EIATTR_SYSCALL_OFFSETS
	.align		4
        /*0074*/ 	.byte	0x04, 0x46
        /*0076*/ 	.short	(.L_34 - .L_33)


	//   ....[0]....
.L_33:
        /*0078*/ 	.word	0x000013f0


	//   ....[1]....
        /*007c*/ 	.word	0x00001550


	//   ....[2]....
        /*0080*/ 	.word	0x00001640


	//   ....[3]....
        /*0084*/ 	.word	0x000090e0


	//   ....[4]....
        /*0088*/ 	.word	0x00009210


	//----- nvinfo : EIATTR_MBARRIER_INSTR_OFFSETS
	.align		4
.L_34:
        /*008c*/ 	.byte	0x04, 0x39
        /*008e*/ 	.short	(.L_36 - .L_35)


	//   ....[0]....
.L_35:
        /*0090*/ 	.word	0x00000230
        /*0094*/ 	.word	0x000000ff
        /*0098*/ 	.word	0x00000000
        /*009c*/ 	.short	0x0100
        /*009e*/ 	.byte	0x08
	.zero		1


	//   ....[1]....
        /*00a0*/ 	.word	0x00000240
        /*00a4*/ 	.word	0x000000ff
        /*00a8*/ 	.word	0x00000038
        /*00ac*/ 	.short	0x0100
        /*00ae*/ 	.byte	0x08
	.zero		1


	//   ....[2]....
        /*00b0*/ 	.word	0x00000250
        /*00b4*/ 	.word	0x000000ff
        /*00b8*/ 	.word	0x00000008
        /*00bc*/ 	.short	0x0100
        /*00be*/ 	.byte	0x08
	.zero		1


	//   ....[3]....
        /*00c0*/ 	.word	0x00000260
        /*00c4*/ 	.word	0x000000ff
        /*00c8*/ 	.word	0x00000040
        /*00cc*/ 	.short	0x0100
        /*00ce*/ 	.byte	0x08
	.zero		1


	//   ....[4]....
        /*00d0*/ 	.word	0x00000270
        /*00d4*/ 	.word	0x000000ff
        /*00d8*/ 	.word	0x00000010
        /*00dc*/ 	.short	0x0100
        /*00de*/ 	.byte	0x08
	.zero		1


	//   ....[5]....
        /*00e0*/ 	.word	0x00000280
        /*00e4*/ 	.word	0x000000ff
        /*00e8*/ 	.word	0x00000048
        /*00ec*/ 	.short	0x0100
        /*00ee*/ 	.byte	0x08
	.zero		1


	//   ....[6]....
        /*00f0*/ 	.word	0x00000290
        /*00f4*/ 	.word	0x000000ff
        /*00f8*/ 	.word	0x00000018
        /*00fc*/ 	.short	0x0100
        /*00fe*/ 	.byte	0x08
	.zero		1


	//   ....[7]....
        /*0100*/ 	.word	0x000002a0
        /*0104*/ 	.word	0x000000ff
        /*0108*/ 	.word	0x00000050
        /*010c*/ 	.short	0x0100
        /*010e*/ 	.byte	0x08
	.zero		1


	//   ....[8]....
        /*0110*/ 	.word	0x000002b0
        /*0114*/ 	.word	0x000000ff
        /*0118*/ 	.word	0x00000020
        /*011c*/ 	.short	0x0100
        /*011e*/ 	.byte	0x08
	.zero		1


	//   ....[9]....
        /*0120*/ 	.word	0x000002c0
        /*0124*/ 	.word	0x000000ff
        /*0128*/ 	.word	0x00000058
        /*012c*/ 	.short	0x0100
        /*012e*/ 	.byte	0x08
	.zero		1


	//   ....[10]....
        /*0130*/ 	.word	0x000002d0
        /*0134*/ 	.word	0x000000ff
        /*0138*/ 	.word	0x00000028
        /*013c*/ 	.short	0x0100
        /*013e*/ 	.byte	0x08
	.zero		1


	//   ....[11]....
        /*0140*/ 	.word	0x000002e0
        /*0144*/ 	.word	0x000000ff
        /*0148*/ 	.word	0x00000060
        /*014c*/ 	.short	0x0100
        /*014e*/ 	.byte	0x08
	.zero		1


	//   ....[12]....
        /*0150*/ 	.word	0x000002f0
        /*0154*/ 	.word	0x000000ff
        /*0158*/ 	.word	0x00000030
        /*015c*/ 	.short	0x0100
        /*015e*/ 	.byte	0x08
	.zero		1


	//   ....[13]....
        /*0160*/ 	.word	0x00000300
        /*0164*/ 	.word	0x000000ff
        /*0168*/ 	.word	0x00000068
        /*016c*/ 	.short	0x0100
        /*016e*/ 	.byte	0x08
	.zero		1


	//   ....[14]....
        /*0170*/ 	.word	0x000005a0
        /*0174*/ 	.word	0x000000ff
        /*0178*/ 	.word	0x00000080
        /*017c*/ 	.short	0x0100
        /*017e*/ 	.byte	0x08
	.zero		1


	//   ....[15]....
        /*0180*/ 	.word	0x00000620
        /*0184*/ 	.word	0x000000ff
        /*0188*/ 	.word	0x00000088
        /*018c*/ 	.short	0x0100
        /*018e*/ 	.byte	0x08
	.zero		1


	//   ....[16]....
        /*0190*/ 	.word	0x00001730
        /*0194*/ 	.word	0x00000005
        /*0198*/ 	.word	0x00000000
        /*019c*/ 	.short	0x010a
        /*019e*/ 	.byte	0x3f
	.zero		1


	//   ....[17]....
        /*01a0*/ 	.word	0x00001770
        /*01a4*/ 	.word	0x00000005
        /*01a8*/ 	.word	0x00000000
        /*01ac*/ 	.short	0x010a
        /*01ae*/ 	.byte	0x3f
	.zero		1


	//   ....[18]....
        /*01b0*/ 	.word	0x00001880
        /*01b4*/ 	.word	0x00000004
        /*01b8*/ 	.word	0x00000000
        /*01bc*/ 	.short	0x010a
        /*01be*/ 	.byte	0x3f
	.zero		1


	//   ....[19]....
        /*01c0*/ 	.word	0x000021e0
        /*01c4*/ 	.word	0x00000004
        /*01c8*/ 	.word	0x00000000
        /*01cc*/ 	.short	0x010a
        /*01ce*/ 	.byte	0x3f
	.zero		1


	//   ....[20]....
        /*01d0*/ 	.word	0x000025b0
        /*01d4*/ 	.word	0x00000014
        /*01d8*/ 	.word	0x00000000
        /*01dc*/ 	.short	0x010a
        /*01de*/ 	.byte	0x3f
	.zero		1


	//   ....[21]....
        /*01e0*/ 	.word	0x00002a50
        /*01e4*/ 	.word	0x00000006
        /*01e8*/ 	.word	0x00000000
        /*01ec*/ 	.short	0x0101
        /*01ee*/ 	.byte	0x3f
	.zero		1


	//   ....[22]....
        /*01f0*/ 	.word	0x00002d30
        /*01f4*/ 	.word	0x00000014
        /*01f8*/ 	.word	0x00000000
        /*01fc*/ 	.short	0x010a
        /*01fe*/ 	.byte	0x3f
	.zero		1


	//   ....[23]....
        /*0200*/ 	.word	0x00003500
        /*0204*/ 	.word	0x00000004
        /*0208*/ 	.word	0x00000000
        /*020c*/ 	.short	0x0101
        /*020e*/ 	.byte	0x3f
	.zero		1


	//   ....[24]....
        /*0210*/ 	.word	0x000038a0
        /*0214*/ 	.word	0x00000003
        /*0218*/ 	.word	0x00000000
        /*021c*/ 	.short	0x0101
        /*021e*/ 	.byte	0x3f
	.zero		1


	//   ....[25]....
        /*0220*/ 	.word	0x000092e0
        /*0224*/ 	.word	0x00000008
        /*0228*/ 	.word	0x00000038
        /*022c*/ 	.short	0x010a
        /*022e*/ 	.byte	0x3f
	.zero		1


	//   ....[26]....
        /*0230*/ 	.word	0x000096c0
        /*0234*/ 	.word	0x00000006
        /*0238*/ 	.word	0x00000088
        /*023c*/ 	.short	0x0101
        /*023e*/ 	.byte	0x3f
	.zero		1


	//   ....[27]....
        /*0240*/ 	.word	0x00009dc0
        /*0244*/ 	.word	0x00000005
        /*0248*/ 	.word	0x00000000
        /*024c*/ 	.short	0x010a
        /*024e*/ 	.byte	0x3f
	.zero		1


	//   ....[28]....
        /*0250*/ 	.word	0x00009e40
        /*0254*/ 	.word	0x00000007
        /*0258*/ 	.word	0x00000000
        /*025c*/ 	.short	0x010a
        /*025e*/ 	.byte	0x3f
	.zero		1


	//   ....[29]....
        /*0260*/ 	.word	0x00009ed0
        /*0264*/ 	.word	0x00000006
        /*0268*/ 	.word	0x00000000
        /*026c*/ 	.short	0x010a
        /*026e*/ 	.byte	0x3f
	.zero		1


	//   ....[30]....
        /*0270*/ 	.word	0x00009f60
        /*0274*/ 	.word	0x00000009
        /*0278*/ 	.word	0x00000000
        /*027c*/ 	.short	0x010a
        /*027e*/ 	.byte	0x3f
	.zero		1


	//   ....[31]....
        /*0280*/ 	.word	0x00009ff0
        /*0284*/ 	.word	0x00000008
        /*0288*/ 	.word	0x00000000
        /*028c*/ 	.short	0x010a
        /*028e*/ 	.byte	0x3f
	.zero		1


	//   ....[32]....
        /*0290*/ 	.word	0x0000a080
        /*0294*/ 	.word	0x0000000b
        /*0298*/ 	.word	0x00000000
        /*029c*/ 	.short	0x010a
        /*029e*/ 	.byte	0x3f
	.zero		1


	//   ....[33]....
        /*02a0*/ 	.word	0x0000a110
        /*02a4*/ 	.word	0x00000003
        /*02a8*/ 	.word	0x00000000
        /*02ac*/ 	.short	0x010a
        /*02ae*/ 	.byte	0x3f
	.zero		1


	//   ....[34]....
        /*02b0*/ 	.word	0x0000a1f0
        /*02b4*/ 	.word	0x00000005
        /*02b8*/ 	.word	0x00000000
        /*02bc*/ 	.short	0x010a
        /*02be*/ 	.byte	0x3f
	.zero		1


	//   ....[35]....
        /*02c0*/ 	.word	0x0000a240
        /*02c4*/ 	.word	0x00000004
        /*02c8*/ 	.word	0x00000000
        /*02cc*/ 	.short	0x010a
        /*02ce*/ 	.byte	0x3f
	.zero		1


	//   ....[36]....
        /*02d0*/ 	.word	0x0000a290
        /*02d4*/ 	.word	0x00000014
        /*02d8*/ 	.word	0x00000000
        /*02dc*/ 	.short	0x010a
        /*02de*/ 	.byte	0x3f
	.zero		1


	//   ....[37]....
        /*02e0*/ 	.word	0x0000a360
        /*02e4*/ 	.word	0x00000008
        /*02e8*/ 	.word	0x00000038
        /*02ec*/ 	.short	0x010a
        /*02ee*/ 	.byte	0x3f
	.zero		1


	//   ....[38]....
        /*02f0*/ 	.word	0x0000a430
        /*02f4*/ 	.word	0x00000005
        /*02f8*/ 	.word	0x00000000
        /*02fc*/ 	.short	0x010a
        /*02fe*/ 	.byte	0x3f
	.zero		1


	//   ....[39]....
        /*0300*/ 	.word	0x0000a480
        /*0304*/ 	.word	0x00000007
        /*0308*/ 	.word	0x00000000
        /*030c*/ 	.short	0x010a
        /*030e*/ 	.byte	0x3f
	.zero		1


	//   ....[40]....
        /*0310*/ 	.word	0x0000a4d0
        /*0314*/ 	.word	0x00000006
        /*0318*/ 	.word	0x00000000
        /*031c*/ 	.short	0x010a
        /*031e*/ 	.byte	0x3f
	.zero		1


	//   ....[41]....
        /*0320*/ 	.word	0x0000a520
        /*0324*/ 	.word	0x00000009
        /*0328*/ 	.word	0x00000000
        /*032c*/ 	.short	0x010a
        /*032e*/ 	.byte	0x3f
	.zero		1


	//   ....[42]....
        /*0330*/ 	.word	0x0000a570
        /*0334*/ 	.word	0x00000008
        /*0338*/ 	.word	0x00000000
        /*033c*/ 	.short	0x010a
        /*033e*/ 	.byte	0x3f
	.zero		1


	//   ....[43]....
        /*0340*/ 	.word	0x0000a5c0
        /*0344*/ 	.word	0x0000000b
        /*0348*/ 	.word	0x00000000
        /*034c*/ 	.short	0x010a
        /*034e*/ 	.byte	0x3f
	.zero		1


	//----- nvinfo : EIATTR_NUM_MBARRIERS
	.align		4
.L_36:
        /*0350*/ 	.byte	0x03, 0x38
        /*0352*/ 	.short	0x0010


	//----- nvinfo : EIATTR_EXIT_INSTR_OFFSETS
	.align		4
        /*0354*/ 	.byte	0x04, 0x1c
        /*0356*/ 	.short	(.L_38 - .L_37)


	//   ....[0]....
.L_37:
        /*0358*/ 	.word	0x000006c0


	//   ....[1]....
        /*035c*/ 	.word	0x00000f80


	//   ....[2]....
        /*0360*/ 	.word	0x00008740


	//   ....[3]....
        /*0364*/ 	.word	0x00008d60


	//   ....[4]....
        /*0368*/ 	.word	0x0000a160


	//----- nvinfo : EIATTR_MAX_THREADS
	.align		4
.L_38:
        /*036c*/ 	.byte	0x04, 0x05
        /*036e*/ 	.short	(.L_40 - .L_39)
.L_39:
        /*0370*/ 	.word	0x00000180
        /*0374*/ 	.word	0x00000001
        /*0378*/ 	.word	0x00000001


	//----- nvinfo : EIATTR_CRS_STACK_SIZE
	.align		4
.L_40:
        /*037c*/ 	.byte	0x04, 0x1e
        /*037e*/ 	.short	(.L_42 - .L_41)
.L_41:
        /*0380*/ 	.word	0x00000000


	//----- nvinfo : EIATTR_CBANK_PARAM_SIZE
	.align		4
.L_42:
        /*0384*/ 	.byte	0x03, 0x19
        /*0386*/ 	.short	0x0470


	//----- nvinfo : EIATTR_PARAM_CBANK
	.align		4
        /*0388*/ 	.byte	0x04, 0x0a
        /*038a*/ 	.short	(.L_44 - .L_43)
	.align		4
.L_43:
        /*038c*/ 	.word	index@(.nv.constant0._ZN7cutlass13device_kernelINS_4gemm6kernel13GemmUniversalIN4cute5tupleIJiiiiEEENS1_10collective13CollectiveMmaINS1_39MainloopSm90TmaGmmaRmemAWarpSpecializedILi7ENS5_IJNS4_1CILi1EEESB_SB_EEENS1_35KernelTmaWarpSpecializedCooperativeEEENS5_IJNSA_ILi128EEESF_SF_EEENS_12float_e4m3_tENS5_IJlSB_lEEENS_12float_e5m2_tENS5_IJSB_llEEENS4_8TiledMMAINS4_8MMA_AtomIJNS4_4SM904GMMA31MMA_64x128x32_F32E5M2E4M3_RS_TNILNSO_7ScaleInE1ELSQ_1EEEEEENS4_6LayoutINS5_IJNSA_ILi2EEESB_SB_EEENS5_IJSB_NSA_ILi0EEESW_EEEEENS5_IJNS4_10UnderscoreESZ_SZ_EEEEENS4_13SM90_TMA_LOADENS4_14ComposedLayoutINS4_7SwizzleILi3ELi4ELi3EEENS4_18smem_ptr_flag_bitsILi8EEENST_INS5_IJNSA_ILi8EEESF_EEENS5_IJSF_SB_EEEEEEEvNS4_8identityES12_NS13_IS15_S17_NST_INS5_IJSF_S18_EEENS5_IJSB_SF_EEEEEEENS4_9Copy_AtomIJNS4_39AutoVectorizingCopyWithAssumedAlignmentILi128EEESJ_EEES1D_EENS_8epilogue10collective6detail29Sm90TmaWarpSpecializedAdapterINS1O_15DefaultEpilogueISH_SI_SI_NS1N_6thread17LinearCombinationISH_Li1EffLNS1S_9ScaleType4KindE0ELNS_15FloatRoundStyleE2ESH_EENS1_15EpilogueDefaultEEEEEvvEEEEvNT_6ParamsE)
        /*0390*/ 	.short	0x0210
        /*0392*/ 	.short	0x0470


	//----- nvinfo : EIATTR_SW_WAR
	.align		4
.L_44:
        /*0394*/ 	.byte	0x04, 0x36
        /*0396*/ 	.short	(.L_46 - .L_45)
.L_45:
        /*0398*/ 	.word	0x00000008
.L_46:


//--------------------- .nv.callgraph             --------------------------
	.section	.nv.callgraph,"",@"SHT_CUDA_CALLGRAPH"
	.align	4
	.sectionentsize	8
	.align		4
        /*0000*/ 	.word	0x00000000
	.align		4
        /*0004*/ 	.word	0xffffffff
	.align		4
        /*0008*/ 	.word	index@(_ZN7cutlass13device_kernelINS_4gemm6kernel13GemmUniversalIN4cute5tupleIJiiiiEEENS1_10collective13CollectiveMmaINS1_39MainloopSm90TmaGmmaRmemAWarpSpecializedILi7ENS5_IJNS4_1CILi1EEESB_SB_EEENS1_35KernelTmaWarpSpecializedCooperativeEEENS5_IJNSA_ILi128EEESF_SF_EEENS_12float_e4m3_tENS5_IJlSB_lEEENS_12float_e5m2_tENS5_IJSB_llEEENS4_8TiledMMAINS4_8MMA_AtomIJNS4_4SM904GMMA31MMA_64x128x32_F32E5M2E4M3_RS_TNILNSO_7ScaleInE1ELSQ_1EEEEEENS4_6LayoutINS5_IJNSA_ILi2EEESB_SB_EEENS5_IJSB_NSA_ILi0EEESW_EEEEENS5_IJNS4_10UnderscoreESZ_SZ_EEEEENS4_13SM90_TMA_LOADENS4_14ComposedLayoutINS4_7SwizzleILi3ELi4ELi3EEENS4_18smem_ptr_flag_bitsILi8EEENST_INS5_IJNSA_ILi8EEESF_EEENS5_IJSF_SB_EEEEEEEvNS4_8identityES12_NS13_IS15_S17_NST_INS5_IJSF_S18_EEENS5_IJSB_SF_EEEEEEENS4_9Copy_AtomIJNS4_39AutoVectorizingCopyWithAssumedAlignmentILi128EEESJ_EEES1D_EENS_8epilogue10collective6detail29Sm90TmaWarpSpecializedAdapterINS1O_15DefaultEpilogueISH_SI_SI_NS1N_6thread17LinearCombinationISH_Li1EffLNS1S_9ScaleType4KindE0ELNS_15FloatRoundStyleE2ESH_EENS1_15EpilogueDefaultEEEEEvvEEEEvNT_6ParamsE)
	.align		4
        /*000c*/ 	.word	index@(__assertfail)
	.align		4
        /*0010*/ 	.word	0x00000000
	.align		4
        /*0014*/ 	.word	0xfffffffe
	.align		4
        /*0018*/ 	.word	0x00000000
	.align		4
        /*001c*/ 	.word	0xfffffffd
	.align		4
        /*0020*/ 	.word	0x00000000
	.align		4
        /*0024*/ 	.word	0xfffffffc


//--------------------- .nv.constant4             --------------------------
	.section	.nv.constant4,"a",@progbits
	.align	8
	.align		8
.nv.constant4:
        /*0000*/ 	.dword	__assertfail
	.align		8
        /*0008*/ 	.dword	__unnamed_1
	.align		8
        /*0010*/ 	.dword	__unnamed_2
	.align		8
        /*0018*/ 	.dword	_ZN40_INTERNAL_bfaa0ee1_4_k_cu_7517dcd3_290814cuda3std3__45__cpo5beginE
	.align		8
        /*0020*/ 	.dword	_ZN40_INTERNAL_bfaa0ee1_4_k_cu_7517dcd3_290814cuda3std3__45__cpo3endE
	.align		8
        /*0028*/ 	.dword	_ZN40_INTERNAL_bfaa0ee1_4_k_cu_7517dcd3_290814cuda3std3__45__cpo6cbeginE
	.align		8
        /*0030*/ 	.dword	_ZN40_INTERNAL_bfaa0ee1_4_k_cu_7517dcd3_290814cuda3std3__45__cpo4cendE
	.align		8
        /*0038*/ 	.dword	_ZN40_INTERNAL_bfaa0ee1_4_k_cu_7517dcd3_290814cuda3std3__442_GLOBAL__N__bfaa0ee1_4_k_cu_7517dcd3_290816ignoreE
	.align		8
        /*0040*/ 	.dword	_ZN40_INTERNAL_bfaa0ee1_4_k_cu_7517dcd3_290814cuda3std3__419piecewise_constructE
	.align		8
        /*0048*/ 	.dword	_ZN40_INTERNAL_bfaa0ee1_4_k_cu_7517dcd3_290814cuda3std3__48in_placeE
	.align		8
        /*0050*/ 	.dword	_ZN40_INTERNAL_bfaa0ee1_4_k_cu_7517dcd3_290814cuda3std6ranges3__45__cpo4swapE
	.align		8
        /*0058*/ 	.dword	_ZN40_INTERNAL_bfaa0ee1_4_k_cu_7517dcd3_290814cuda3std6ranges3__45__cpo9iter_moveE
	.align		8
        /*0060*/ 	.dword	_ZN40_INTERNAL_bfaa0ee1_4_k_cu_7517dcd3_290814cute7productE
	.align		8
        /*0068*/ 	.dword	_ZN40_INTERNAL_bfaa0ee1_4_k_cu_7517dcd3_290814cute1_E
	.align		8
        /*0070*/ 	.dword	$str$24
	.align		8
        /*0078*/ 	.dword	$str$25


//--------------------- .text._ZN7cutlass13device_kernelINS_4gemm6kernel13GemmUniversalIN4cute5tupleIJiiiiEEENS1_10collective13CollectiveMmaINS1_39MainloopSm90TmaGmmaRmemAWarpSpecializedILi7ENS5_IJNS4_1CILi1EEESB_SB_EEENS1_35KernelTmaWarpSpecializedCooperativeEEENS5_IJNSA_ILi128EEESF_SF_EEENS_12float_e4m3_tENS5_IJlSB_lEEENS_12float_e5m2_tENS5_IJSB_llEEENS4_8TiledMMAINS4_8MMA_AtomIJNS4_4SM904GMMA31MMA_64x128x32_F32E5M2E4M3_RS_TNILNSO_7ScaleInE1ELSQ_1EEEEEENS4_6LayoutINS5_IJNSA_ILi2EEESB_SB_EEENS5_IJSB_NSA_ILi0EEESW_EEEEENS5_IJNS4_10UnderscoreESZ_SZ_EEEEENS4_13SM90_TMA_LOADENS4_14ComposedLayoutINS4_7SwizzleILi3ELi4ELi3EEENS4_18smem_ptr_flag_bitsILi8EEENST_INS5_IJNSA_ILi8EEESF_EEENS5_IJSF_SB_EEEEEEEvNS4_8identityES12_NS13_IS15_S17_NST_INS5_IJSF_S18_EEENS5_IJSB_SF_EEEEEEENS4_9Copy_AtomIJNS4_39AutoVectorizingCopyWithAssumedAlignmentILi128EEESJ_EEES1D_EENS_8epilogue10collective6detail29Sm90TmaWarpSpecializedAdapterINS1O_15DefaultEpilogueISH_SI_SI_NS1N_6thread17LinearCombinationISH_Li1EffLNS1S_9ScaleType4KindE0ELNS_15FloatRoundStyleE2ESH_EENS1_15EpilogueDefaultEEEEEvvEEEEvNT_6ParamsE --------------------------
	.section	.text._ZN7cutlass13device_kernelINS_4gemm6kernel13GemmUniversalIN4cute5tupleIJiiiiEEENS1_10collective13CollectiveMmaINS1_39MainloopSm90TmaGmmaRmemAWarpSpecializedILi7ENS5_IJNS4_1CILi1EEESB_SB_EEENS1_35KernelTmaWarpSpecializedCooperativeEEENS5_IJNSA_ILi128EEESF_SF_EEENS_12float_e4m3_tENS5_IJlSB_lEEENS_12float_e5m2_tENS5_IJSB_llEEENS4_8TiledMMAINS4_8MMA_AtomIJNS4_4SM904GMMA31MMA_64x128x32_F32E5M2E4M3_RS_TNILNSO_7ScaleInE1ELSQ_1EEEEEENS4_6LayoutINS5_IJNSA_ILi2EEESB_SB_EEENS5_IJSB_NSA_ILi0EEESW_EEEEENS5_IJNS4_10UnderscoreESZ_SZ_EEEEENS4_13SM90_TMA_LOADENS4_14ComposedLayoutINS4_7SwizzleILi3ELi4ELi3EEENS4_18smem_ptr_flag_bitsILi8EEENST_INS5_IJNSA_ILi8EEESF_EEENS5_IJSF_SB_EEEEEEEvNS4_8identityES12_NS13_IS15_S17_NST_INS5_IJSF_S18_EEENS5_IJSB_SF_EEEEEEENS4_9Copy_AtomIJNS4_39AutoVectorizingCopyWithAssumedAlignmentILi128EEESJ_EEES1D_EENS_8epilogue10collective6detail29Sm90TmaWarpSpecializedAdapterINS1O_15DefaultEpilogueISH_SI_SI_NS1N_6thread17LinearCombinationISH_Li1EffLNS1S_9ScaleType4KindE0ELNS_15FloatRoundStyleE2ESH_EENS1_15EpilogueDefaultEEEEEvvEEEEvNT_6ParamsE,"ax",@progbits
	.align	128
.text._ZN7cutlass13device_kernelINS_4gemm6kernel13GemmUniversalIN4cute5tupleIJiiiiEEENS1_10collective13CollectiveMmaINS1_39MainloopSm90TmaGmmaRmemAWarpSpecializedILi7ENS5_IJNS4_1CILi1EEESB_SB_EEENS1_35KernelTmaWarpSpecializedCooperativeEEENS5_IJNSA_ILi128EEESF_SF_EEENS_12float_e4m3_tENS5_IJlSB_lEEENS_12float_e5m2_tENS5_IJSB_llEEENS4_8TiledMMAINS4_8MMA_AtomIJNS4_4SM904GMMA31MMA_64x128x32_F32E5M2E4M3_RS_TNILNSO_7ScaleInE1ELSQ_1EEEEEENS4_6LayoutINS5_IJNSA_ILi2EEESB_SB_EEENS5_IJSB_NSA_ILi0EEESW_EEEEENS5_IJNS4_10UnderscoreESZ_SZ_EEEEENS4_13SM90_TMA_LOADENS4_14ComposedLayoutINS4_7SwizzleILi3ELi4ELi3EEENS4_18smem_ptr_flag_bitsILi8EEENST_INS5_IJNSA_ILi8EEESF_EEENS5_IJSF_SB_EEEEEEEvNS4_8identityES12_NS13_IS15_S17_NST_INS5_IJSF_S18_EEENS5_IJSB_SF_EEEEEEENS4_9Copy_AtomIJNS4_39AutoVectorizingCopyWithAssumedAlignmentILi128EEESJ_EEES1D_EENS_8epilogue10collective6detail29Sm90TmaWarpSpecializedAdapterINS1O_15DefaultEpilogueISH_SI_SI_NS1N_6thread17LinearCombinationISH_Li1EffLNS1S_9ScaleType4KindE0ELNS_15FloatRoundStyleE2ESH_EENS1_15EpilogueDefaultEEEEEvvEEEEvNT_6ParamsE:
        .type           _ZN7cutlass13device_kernelINS_4gemm6kernel13GemmUniversalIN4cute5tupleIJiiiiEEENS1_10collective13CollectiveMmaINS1_39MainloopSm90TmaGmmaRmemAWarpSpecializedILi7ENS5_IJNS4_1CILi1EEESB_SB_EEENS1_35KernelTmaWarpSpecializedCooperativeEEENS5_IJNSA_ILi128EEESF_SF_EEENS_12float_e4m3_tENS5_IJlSB_lEEENS_12float_e5m2_tENS5_IJSB_llEEENS4_8TiledMMAINS4_8MMA_AtomIJNS4_4SM904GMMA31MMA_64x128x32_F32E5M2E4M3_RS_TNILNSO_7ScaleInE1ELSQ_1EEEEEENS4_6LayoutINS5_IJNSA_ILi2EEESB_SB_EEENS5_IJSB_NSA_ILi0EEESW_EEEEENS5_IJNS4_10UnderscoreESZ_SZ_EEEEENS4_13SM90_TMA_LOADENS4_14ComposedLayoutINS4_7SwizzleILi3ELi4ELi3EEENS4_18smem_ptr_flag_bitsILi8EEENST_INS5_IJNSA_ILi8EEESF_EEENS5_IJSF_SB_EEEEEEEvNS4_8identityES12_NS13_IS15_S17_NST_INS5_IJSF_S18_EEENS5_IJSB_SF_EEEEEEENS4_9Copy_AtomIJNS4_39AutoVectorizingCopyWithAssumedAlignmentILi128EEESJ_EEES1D_EENS_8epilogue10collective6detail29Sm90TmaWarpSpecializedAdapterINS1O_15DefaultEpilogueISH_SI_SI_NS1N_6thread17LinearCombinationISH_Li1EffLNS1S_9ScaleType4KindE0ELNS_15FloatRoundStyleE2ESH_EENS1_15EpilogueDefaultEEEEEvvEEEEvNT_6ParamsE,@function
        .size           _ZN7cutlass13device_kernelINS_4gemm6kernel13GemmUniversalIN4cute5tupleIJiiiiEEENS1_10collective13CollectiveMmaINS1_39MainloopSm90TmaGmmaRmemAWarpSpecializedILi7ENS5_IJNS4_1CILi1EEESB_SB_EEENS1_35KernelTmaWarpSpecializedCooperativeEEENS5_IJNSA_ILi128EEESF_SF_EEENS_12float_e4m3_tENS5_IJlSB_lEEENS_12float_e5m2_tENS5_IJSB_llEEENS4_8TiledMMAINS4_8MMA_AtomIJNS4_4SM904GMMA31MMA_64x128x32_F32E5M2E4M3_RS_TNILNSO_7ScaleInE1ELSQ_1EEEEEENS4_6LayoutINS5_IJNSA_ILi2EEESB_SB_EEENS5_IJSB_NSA_ILi0EEESW_EEEEENS5_IJNS4_10UnderscoreESZ_SZ_EEEEENS4_13SM90_TMA_LOADENS4_14ComposedLayoutINS4_7SwizzleILi3ELi4ELi3EEENS4_18smem_ptr_flag_bitsILi8EEENST_INS5_IJNSA_ILi8EEESF_EEENS5_IJSF_SB_EEEEEEEvNS4_8identityES12_NS13_IS15_S17_NST_INS5_IJSF_S18_EEENS5_IJSB_SF_EEEEEEENS4_9Copy_AtomIJNS4_39AutoVectorizingCopyWithAssumedAlignmentILi128EEESJ_EEES1D_EENS_8epilogue10collective6detail29Sm90TmaWarpSpecializedAdapterINS1O_15DefaultEpilogueISH_SI_SI_NS1N_6thread17LinearCombinationISH_Li1EffLNS1S_9ScaleType4KindE0ELNS_15FloatRoundStyleE2ESH_EENS1_15EpilogueDefaultEEEEEvvEEEEvNT_6ParamsE,(.L_x_219 - _ZN7cutlass13device_kernelINS_4gemm6kernel13GemmUniversalIN4cute5tupleIJiiiiEEENS1_10collective13CollectiveMmaINS1_39MainloopSm90TmaGmmaRmemAWarpSpecializedILi7ENS5_IJNS4_1CILi1EEESB_SB_EEENS1_35KernelTmaWarpSpecializedCooperativeEEENS5_IJNSA_ILi128EEESF_SF_EEENS_12float_e4m3_tENS5_IJlSB_lEEENS_12float_e5m2_tENS5_IJSB_llEEENS4_8TiledMMAINS4_8MMA_AtomIJNS4_4SM904GMMA31MMA_64x128x32_F32E5M2E4M3_RS_TNILNSO_7ScaleInE1ELSQ_1EEEEEENS4_6LayoutINS5_IJNSA_ILi2EEESB_SB_EEENS5_IJSB_NSA_ILi0EEESW_EEEEENS5_IJNS4_10UnderscoreESZ_SZ_EEEEENS4_13SM90_TMA_LOADENS4_14ComposedLayoutINS4_7SwizzleILi3ELi4ELi3EEENS4_18smem_ptr_flag_bitsILi8EEENST_INS5_IJNSA_ILi8EEESF_EEENS5_IJSF_SB_EEEEEEEvNS4_8identityES12_NS13_IS15_S17_NST_INS5_IJSF_S18_EEENS5_IJSB_SF_EEEEEEENS4_9Copy_AtomIJNS4_39AutoVectorizingCopyWithAssumedAlignmentILi128EEESJ_EEES1D_EENS_8epilogue10collective6detail29Sm90TmaWarpSpecializedAdapterINS1O_15DefaultEpilogueISH_SI_SI_NS1N_6thread17LinearCombinationISH_Li1EffLNS1S_9ScaleType4KindE0ELNS_15FloatRoundStyleE2ESH_EENS1_15EpilogueDefaultEEEEEvvEEEEvNT_6ParamsE)
        .other          _ZN7cutlass13device_kernelINS_4gemm6kernel13GemmUniversalIN4cute5tupleIJiiiiEEENS1_10collective13CollectiveMmaINS1_39MainloopSm90TmaGmmaRmemAWarpSpecializedILi7ENS5_IJNS4_1CILi1EEESB_SB_EEENS1_35KernelTmaWarpSpecializedCooperativeEEENS5_IJNSA_ILi128EEESF_SF_EEENS_12float_e4m3_tENS5_IJlSB_lEEENS_12float_e5m2_tENS5_IJSB_llEEENS4_8TiledMMAINS4_8MMA_AtomIJNS4_4SM904GMMA31MMA_64x128x32_F32E5M2E4M3_RS_TNILNSO_7ScaleInE1ELSQ_1EEEEEENS4_6LayoutINS5_IJNSA_ILi2EEESB_SB_EEENS5_IJSB_NSA_ILi0EEESW_EEEEENS5_IJNS4_10UnderscoreESZ_SZ_EEEEENS4_13SM90_TMA_LOADENS4_14ComposedLayoutINS4_7SwizzleILi3ELi4ELi3EEENS4_18smem_ptr_flag_bitsILi8EEENST_INS5_IJNSA_ILi8EEESF_EEENS5_IJSF_SB_EEEEEEEvNS4_8identityES12_NS13_IS15_S17_NST_INS5_IJSF_S18_EEENS5_IJSB_SF_EEEEEEENS4_9Copy_AtomIJNS4_39AutoVectorizingCopyWithAssumedAlignmentILi128EEESJ_EEES1D_EENS_8epilogue10collective6detail29Sm90TmaWarpSpecializedAdapterINS1O_15DefaultEpilogueISH_SI_SI_NS1N_6thread17LinearCombinationISH_Li1EffLNS1S_9ScaleType4KindE0ELNS_15FloatRoundStyleE2ESH_EENS1_15EpilogueDefaultEEEEEvvEEEEvNT_6ParamsE,@"STO_CUDA_ENTRY STV_DEFAULT"
_ZN7cutlass13device_kernelINS_4gemm6kernel13GemmUniversalIN4cute5tupleIJiiiiEEENS1_10collective13CollectiveMmaINS1_39MainloopSm90TmaGmmaRmemAWarpSpecializedILi7ENS5_IJNS4_1CILi1EEESB_SB_EEENS1_35KernelTmaWarpSpecializedCooperativeEEENS5_IJNSA_ILi128EEESF_SF_EEENS_12float_e4m3_tENS5_IJlSB_lEEENS_12float_e5m2_tENS5_IJSB_llEEENS4_8TiledMMAINS4_8MMA_AtomIJNS4_4SM904GMMA31MMA_64x128x32_F32E5M2E4M3_RS_TNILNSO_7ScaleInE1ELSQ_1EEEEEENS4_6LayoutINS5_IJNSA_ILi2EEESB_SB_EEENS5_IJSB_NSA_ILi0EEESW_EEEEENS5_IJNS4_10UnderscoreESZ_SZ_EEEEENS4_13SM90_TMA_LOADENS4_14ComposedLayoutINS4_7SwizzleILi3ELi4ELi3EEENS4_18smem_ptr_flag_bitsILi8EEENST_INS5_IJNSA_ILi8EEESF_EEENS5_IJSF_SB_EEEEEEEvNS4_8identityES12_NS13_IS15_S17_NST_INS5_IJSF_S18_EEENS5_IJSB_SF_EEEEEEENS4_9Copy_AtomIJNS4_39AutoVectorizingCopyWithAssumedAlignmentILi128EEESJ_EEES1D_EENS_8epilogue10collective6detail29Sm90TmaWarpSpecializedAdapterINS1O_15DefaultEpilogueISH_SI_SI_NS1N_6thread17LinearCombinationISH_Li1EffLNS1S_9ScaleType4KindE0ELNS_15FloatRoundStyleE2ESH_EENS1_15EpilogueDefaultEEEEEvvEEEEvNT_6ParamsE:
[----:B------:R-:W0:Y:S01]  /*0000*/  LDC R1, c[0x0][0x28] ;  /* 0x00000a00ff017b82 */ /* 0x000e220000000800 */
[----:B------:R-:W1:Y:S01]  /*0010*/  S2R R0, SR_TID.X ;  /* 0x0000000000007919 */ /* 0x000e620000002100 */
[----:B------:R-:W-:Y:S01]  /*0020*/  ELECT P0, URZ, PT ;  /* 0x00000000003f782f */ /* 0x000fe20003800000 */
[----:B------:R-:W-:Y:S01]  /*0030*/  BSSY B0, `(.L_x_0) ;  /* 0x000000f000007945 */ /* 0x000fe20003800000 */
[--C-:B-1----:R-:W-:Y:S02]  /*0040*/  SHF.R.U32.HI R3, RZ, 0x5, R0.reuse ;  /* 0x00000005ff037819 */ /* 0x102fe40000011600 */
[----:B------:R-:W-:-:S03]  /*0050*/  SHF.R.U32.HI R7, RZ, 0x7, R0 ;  /* 0x00000007ff077819 */ /* 0x000fc60000011600 */
[----:B------:R-:W1:Y:S04]  /*0060*/  SHFL.IDX PT, R5, R3, RZ, 0x1f ;  /* 0x00001fff03057589 */ /* 0x000e6800000e0000 */
[----:B------:R2:W3:Y:S01]  /*0070*/  SHFL.IDX PT, R11, R7, RZ, 0x1f ;  /* 0x00001fff070b7589 */ /* 0x0004e200000e0000 */
[----:B-1----:R-:W-:-:S13]  /*0080*/  ISETP.NE.OR P0, PT, R5, RZ, !P0 ;  /* 0x000000ff0500720c */ /* 0x002fda0004705670 */
[----:B0-23--:R-:W-:Y:S05]  /*0090*/  @P0 BRA `(.L_x_1) ;  /* 0x0000000000200947 */ /* 0x00dfea0003800000 */
[----:B------:R-:W-:Y:S02]  /*00a0*/  ULDC.64 UR4, c[0x0][0x198] ;  /* 0x0000660000047ab9 */ /* 0x000fe40000000a00 */
[----:B------:R-:W-:Y:S02]  /*00b0*/  UIADD3 UR6, UP0, UR4, 0xf0, URZ ;  /* 0x000000f004067890 */ /* 0x000fe4000ff1e03f */
[----:B------:R-:W-:Y:S02]  /*00c0*/  UIADD3 UR4, UP1, UR4, 0x1f0, URZ ;  /* 0x000001f004047890 */ /* 0x000fe4000ff3e03f */
[----:B------:R-:W-:Y:S02]  /*00d0*/  UIADD3.X UR7, URZ, UR5, URZ, UP0, !UPT ;  /* 0x000000053f077290 */ /* 0x000fe400087fe43f */
[----:B------:R-:W-:-:S07]  /*00e0*/  UIADD3.X UR5, URZ, UR5, URZ, UP1, !UPT ;  /* 0x000000053f057290 */ /* 0x000fce0008ffe43f */
[----:B------:R0:W-:Y:S02]  /*00f0*/  UTMACCTL.PF [UR6] ;  /* 0x00000000060079b9 */ /* 0x0001e40008040000 */
[----:B------:R0:W-:Y:S02]  /*0100*/  UTMACCTL.PF [UR4] ;  /* 0x00000000040079b9 */ /* 0x0001e40008040000 */
[----:B0-----:R-:W-:Y:S01]  /*0110*/  NOP ;  /* 0x0000000000007918 */ /* 0x001fe20000000000 */
.L_x_1:
[----:B------:R-:W-:Y:S05]  /*0120*/  BSYNC B0 ;  /* 0x0000000000007941 */ /* 0x000fea0003800000 */
.L_x_0:
[----:B------:R-:W0:Y:S02]  /*0130*/  SHFL.IDX PT, R2, R3, RZ, 0x1f ;  /* 0x00001fff03027589 */ /* 0x000e2400000e0000 */
[----:B0-----:R-:W-:-:S13]  /*0140*/  ISETP.NE.AND P0, PT, R2, RZ, PT ;  /* 0x000000ff0200720c */ /* 0x001fda0003f05270 */
[----:B------:R-:W-:Y:S05]  /*0150*/  @P0 BRA `(.L_x_2) ;  /* 0x0000000000700947 */ /* 0x000fea0003800000 */
[----:B------:R-:W0:Y:S01]  /*0160*/  S2UR UR8, SR_CgaCtaId ;  /* 0x00000000000879c3 */ /* 0x000e220000008800 */
[----:B------:R-:W-:Y:S01]  /*0170*/  UMOV UR4, 0x400 ;  /* 0x0000040000047882 */ /* 0x000fe20000000000 */
[----:B------:R-:W-:Y:S01]  /*0180*/  UMOV UR5, 0x1 ;  /* 0x0000000100057882 */ /* 0x000fe20000000000 */
[----:B------:R-:W-:Y:S01]  /*0190*/  UMOV UR6, 0x100 ;  /* 0x0000010000067882 */ /* 0x000fe20000000000 */
[----:B------:R-:W-:Y:S01]  /*01a0*/  ELECT P0, URZ, PT ;  /* 0x00000000003f782f */ /* 0x000fe20003800000 */
[----:B------:R-:W-:-:S04]  /*01b0*/  UIADD3 UR6, -UR6, 0x100000, URZ ;  /* 0x0010000006067890 */ /* 0x000fc8000fffe13f */
[----:B------:R-:W-:Y:S02]  /*01c0*/  USHF.L.U32 UR7, UR6, 0xb, URZ ;  /* 0x0000000b06077899 */ /* 0x000fe4000800063f */
[----:B------:R-:W-:Y:S02]  /*01d0*/  USHF.L.U32 UR6, UR6, 0x1, URZ ;  /* 0x0000000106067899 */ /* 0x000fe4000800063f */
[----:B0-----:R-:W-:Y:S02]  /*01e0*/  ULEA UR8, UR8, UR4, 0x18 ;  /* 0x0000000408087291 */ /* 0x001fe4000f8ec03f */
[----:B------:R-:W-:-:S04]  /*01f0*/  UIADD3 UR4, -UR5, 0x100000, URZ ;  /* 0x0010000005047890 */ /* 0x000fc8000fffe13f */
[----:B------:R-:W-:Y:S02]  /*0200*/  USHF.L.U32 UR5, UR4, 0xb, URZ ;  /* 0x0000000b04057899 */ /* 0x000fe4000800063f */
[----:B------:R-:W-:Y:S01]  /*0210*/  USHF.L.U32 UR4, UR4, 0x1, URZ ;  /* 0x0000000104047899 */ /* 0x000fe2000800063f */
[----:B------:R-:W0:Y:S11]  /*0220*/  FENCE.VIEW.ASYNC.S ;  /* 0x00000000000073c6 */ /* 0x000e360000000000 */
[----:B0-----:R0:W1:Y:S01]  /*0230*/  SYNCS.EXCH.64 URZ, [UR8], UR4 ;  /* 0x00000004083f75b2 */ /* 0x0010620008000100 */
[----:B------:R0:W2:Y:S01]  /*0240*/  SYNCS.EXCH.64 URZ, [UR8+0x38], UR6 ;  /* 0x00003806083f75b2 */ /* 0x0000a20008000100 */
[----:B------:R0:W3:Y:S01]  /*0250*/  SYNCS.EXCH.64 URZ, [UR8+0x8], UR4 ;  /* 0x00000804083f75b2 */ /* 0x0000e20008000100 */
[----:B------:R0:W4:Y:S01]  /*0260*/  SYNCS.EXCH.64 URZ, [UR8+0x40], UR6 ;  /* 0x00004006083f75b2 */ /* 0x0001220008000100 */
[----:B------:R0:W0:Y:S01]  /*0270*/  SYNCS.EXCH.64 URZ, [UR8+0x10], UR4 ;  /* 0x00001004083f75b2 */ /* 0x0000220008000100 */
        /* <DEDUP_REMOVED lines=9> */
[----:B------:R-:W-:Y:S01]  /*0310*/  NOP ;  /* 0x0000000000007918 */ /* 0x000fe20000000000 */
.L_x_2:
[----:B------:R-:W5:Y:S01]  /*0320*/  SHFL.IDX PT, R3, R3, RZ, 0x1f ;  /* 0x00001fff03037589 */ /* 0x000f6200000e0000 */
[----:B------:R-:W-:Y:S01]  /*0330*/  ELECT P0, URZ, PT ;  /* 0x00000000003f782f */ /* 0x000fe20003800000 */
[----:B------:R-:W1:Y:S01]  /*0340*/  LDC R2, c[0x0][0x65c] ;  /* 0x00019700ff027b82 */ /* 0x000e620000000800 */
[----:B------:R-:W-:Y:S01]  /*0350*/  SHF.R.S32.HI R8, RZ, 0x1f, R5 ;  /* 0x0000001fff087819 */ /* 0x000fe20000011405 */
[----:B------:R-:W2:Y:S01]  /*0360*/  S2R R6, SR_CTAID.Y ;  /* 0x0000000000067919 */ /* 0x000ea20000002600 */
[----:B0-----:R-:W-:Y:S01]  /*0370*/  UMOV UR4, 0x20 ;  /* 0x0000002000047882 */ /* 0x001fe20000000000 */
[----:B------:R-:W-:Y:S01]  /*0380*/  NOP ;  /* 0x0000000000007918 */ /* 0x000fe20000000000 */
[----:B------:R-:W-:Y:S01]  /*0390*/  ISETP.NE.AND P2, PT, R11, RZ, PT ;  /* 0x000000ff0b00720c */ /* 0x000fe20003f45270 */
[----:B------:R-:W0:Y:S01]  /*03a0*/  S2R R4, SR_CTAID.X ;  /* 0x0000000000047919 */ /* 0x000e220000002500 */
[----:B------:R-:W-:Y:S01]  /*03b0*/  NOP ;  /* 0x0000000000007918 */ /* 0x000fe20000000000 */
[----:B------:R-:W-:-:S02]  /*03c0*/  LOP3.LUT R31, R0, 0x7f, RZ, 0xc0, !PT ;  /* 0x0000007f001f7812 */ /* 0x000fc400078ec0ff */
[----:B-----5:R-:W-:Y:S02]  /*03d0*/  ISETP.NE.OR P0, PT, R3, RZ, !P0 ;  /* 0x000000ff0300720c */ /* 0x020fe40004705670 */
[----:B-1----:R-:W-:-:S04]  /*03e0*/  ISETP.NE.AND P3, PT, R2, 0x1, PT ;  /* 0x000000010200780c */ /* 0x002fc80003f65270 */
[----:B------:R-:W-:Y:S02]  /*03f0*/  P2R R3, PR, RZ, 0x8 ;  /* 0x00000008ff037803 */ /* 0x000fe40000000000 */
[----:B------:R-:W-:-:S04]  /*0400*/  LEA.HI R3, R8, R5, RZ, 0x2 ;  /* 0x0000000508037211 */ /* 0x000fc800078f10ff */
[----:B------:R-:W-:Y:S01]  /*0410*/  LOP3.LUT R10, R3, 0xfffffffc, RZ, 0xc0, !PT ;  /* 0xfffffffc030a7812 */ /* 0x000fe200078ec0ff */
[----:B------:R-:W-:Y:S01]  /*0420*/  VOTEU.ALL UP0, P0 ;  /* 0x00000000003f7886 */ /* 0x000fe20000000000 */
[----:B------:R-:W-:Y:S01]  /*0430*/  VOTEU.ALL UP1, P0 ;  /* 0x00000000003f7886 */ /* 0x000fe20000020000 */
[----:B------:R-:W0:Y:S01]  /*0440*/  @P3 LDC R17, c[0x0][0x10] ;  /* 0x00000400ff113b82 */ /* 0x000e220000000800 */
[----:B--2---:R-:W-:Y:S02]  /*0450*/  @P3 IMAD.MOV.U32 R8, RZ, RZ, R6 ;  /* 0x000000ffff083224 */ /* 0x004fe400078e0006 */
[----:B------:R-:W-:Y:S01]  /*0460*/  @!UP0 UMOV UR6, 0x400 ;  /* 0x0000040000068882 */ /* 0x000fe20000000000 */
[----:B------:R-:W-:-:S04]  /*0470*/  @!UP0 UIADD3 UR4, -UR4, 0x100000, URZ ;  /* 0x0010000004048890 */ /* 0x000fc8000fffe13f */
[----:B------:R-:W-:Y:S02]  /*0480*/  @!UP0 USHF.L.U32 UR5, UR4, 0xb, URZ ;  /* 0x0000000b04058899 */ /* 0x000fe4000800063f */
[----:B------:R-:W-:Y:S01]  /*0490*/  @!UP0 USHF.L.U32 UR4, UR4, 0x1, URZ ;  /* 0x0000000104048899 */ /* 0x000fe2000800063f */
[----:B------:R-:W-:Y:S02]  /*04a0*/  IMAD.IADD R3, R5, 0x1, -R10 ;  /* 0x0000000105037824 */ /* 0x000fe400078e0a0a */
[----:B------:R-:W-:Y:S01]  /*04b0*/  @P3 IMAD.MOV.U32 R9, RZ, RZ, RZ ;  /* 0x000000ffff093224 */ /* 0x000fe200078e00ff */
[----:B------:R-:W1:Y:S01]  /*04c0*/  @!UP0 S2UR UR7, SR_CgaCtaId ;  /* 0x00000000000789c3 */ /* 0x000e620000008800 */
[----:B------:R-:W-:Y:S01]  /*04d0*/  IMAD.MOV.U32 R5, RZ, RZ, RZ ;  /* 0x000000ffff057224 */ /* 0x000fe200078e00ff */
[----:B------:R-:W-:-:S06]  /*04e0*/  ISETP.NE.AND P1, PT, R3, 0x3, PT ;  /* 0x000000030300780c */ /* 0x000fcc0003f25270 */
[----:B------:R-:W2:Y:S01]  /*04f0*/  @!P3 LDC R13, c[0x0][0xc] ;  /* 0x00000300ff0dbb82 */ /* 0x000ea20000000800 */
[----:B0-----:R-:W-:Y:S01]  /*0500*/  @P3 IMAD.WIDE.U32 R16, R4, R17, R8 ;  /* 0x0000001104103225 */ /* 0x001fe200078e0008 */
[----:B-1----:R-:W-:Y:S01]  /*0510*/  @!UP0 ULEA UR8, UR7, UR6, 0x18 ;  /* 0x0000000607088291 */ /* 0x002fe2000f8ec03f */
[----:B------:R-:W-:Y:S02]  /*0520*/  VOTEU.ALL UP0, P0 ;  /* 0x00000000003f7886 */ /* 0x000fe40000000000 */
[----:B------:R-:W-:Y:S01]  /*0530*/  ULDC UR6, c[0x0][0xc] ;  /* 0x0000030000067ab9 */ /* 0x000fe20000000800 */
[----:B------:R-:W-:Y:S01]  /*0540*/  ISETP.EQ.OR P0, PT, R3, RZ, !P1 ;  /* 0x000000ff0300720c */ /* 0x000fe20004f02670 */
[----:B------:R-:W-:-:S03]  /*0550*/  ULDC UR7, c[0x0][0x10] ;  /* 0x0000040000077ab9 */ /* 0x000fc60000000800 */
[C---:B------:R-:W-:Y:S01]  /*0560*/  ISETP.EQ.AND P0, PT, R11.reuse, RZ, P0 ;  /* 0x000000ff0b00720c */ /* 0x040fe20000702270 */
[----:B------:R-:W-:Y:S02]  /*0570*/  VIADD R11, R11, 0xffffffff ;  /* 0xffffffff0b0b7836 */ /* 0x000fe40000000000 */
[----:B--2---:R-:W-:Y:S01]  /*0580*/  @!P3 IMAD.WIDE.U32 R8, R13, R6, R4 ;  /* 0x000000060d08b225 */ /* 0x004fe200078e0004 */
[----:B------:R-:W0:Y:S02]  /*0590*/  FENCE.VIEW.ASYNC.S ;  /* 0x00000000000073c6 */ /* 0x000e240000000000 */
[----:B0-----:R-:W3:Y:S01]  /*05a0*/  @!UP0 SYNCS.EXCH.64 URZ, [UR8+0x80], UR4 ;  /* 0x00008004083f85b2 */ /* 0x001ee20008000100 */
[----:B------:R-:W-:Y:S01]  /*05b0*/  SEL R18, RZ, 0x1, !P0 ;  /* 0x00000001ff127807 */ /* 0x000fe20004000000 */
[----:B------:R-:W-:Y:S01]  /*05c0*/  @P3 IMAD.MOV.U32 R13, RZ, RZ, RZ ;  /* 0x000000ffff0d3224 */ /* 0x000fe200078e00ff */
[----:B------:R-:W-:Y:S01]  /*05d0*/  ISETP.GE.U32.AND P1, PT, R11, 0x2, PT ;  /* 0x000000020b00780c */ /* 0x000fe20003f26070 */
[----:B------:R-:W-:-:S02]  /*05e0*/  @!P3 IMAD.MOV.U32 R16, RZ, RZ, R8 ;  /* 0x000000ffff10b224 */ /* 0x000fc400078e0008 */
[----:B------:R-:W-:Y:S01]  /*05f0*/  @P3 IMAD.IADD R17, R17, 0x1, R13 ;  /* 0x0000000111113824 */ /* 0x000fe200078e020d */
[----:B------:R-:W-:Y:S01]  /*0600*/  SEL R18, R18, 0x2, P1 ;  /* 0x0000000212127807 */ /* 0x000fe20000800000 */
[----:B------:R-:W-:Y:S01]  /*0610*/  @!P3 IMAD.MOV.U32 R17, RZ, RZ, R9 ;  /* 0x000000ffff11b224 */ /* 0x000fe200078e0009 */
[----:B------:R0:W3:Y:S01]  /*0620*/  @!UP1 SYNCS.EXCH.64 URZ, [UR8+0x88], UR4 ;  /* 0x00008804083f95b2 */ /* 0x0000e20008000100 */
[----:B------:R-:W-:Y:S01]  /*0630*/  NOP ;  /* 0x0000000000007918 */ /* 0x000fe20000000000 */
[----:B0-----:R-:W-:-:S03]  /*0640*/  UIMAD.WIDE.U32 UR4, UR6, UR7, URZ ;  /* 0x00000007060472a5 */ /* 0x001fc6000f8e003f */
[----:B------:R-:W-:Y:S02]  /*0650*/  ULDC UR6, c[0x0][0x14] ;  /* 0x0000050000067ab9 */ /* 0x000fe40000000800 */
[----:B------:R-:W-:Y:S02]  /*0660*/  UIMAD.WIDE.U32 UR38, UR4, UR6, URZ ;  /* 0x00000006042672a5 */ /* 0x000fe4000f8e003f */
[----:B------:R-:W-:-:S04]  /*0670*/  UIMAD UR42, UR5, UR6, URZ ;  /* 0x00000006052a72a4 */ /* 0x000fc8000f8e023f */
[----:B------:R-:W-:Y:S01]  /*0680*/  UIADD3 UR42, UR39, UR42, URZ ;  /* 0x0000002a272a7290 */ /* 0x000fe2000fffe03f */
[----:B---34-:R-:W-:Y:S06]  /*0690*/  BAR.SYNC.DEFER_BLOCKING 0x0 ;  /* 0x0000000000007b1d */ /* 0x018fec0000010000 */
[----:B------:R-:W-:Y:S05]  /*06a0*/  @!P2 BRA `(.L_x_3) ;  /* 0x000000800028a947 */ /* 0x000fea0003800000 */
[----:B------:R-:W-:-:S13]  /*06b0*/  ISETP.GT.U32.AND P0, PT, R11, 0x1, PT ;  /* 0x000000010b00780c */ /* 0x000fda0003f04070 */
[----:B------:R-:W-:Y:S05]  /*06c0*/  @P0 EXIT ;  /* 0x000000000000094d */ /* 0x000fea0003800000 */
[----:B------:R-:W-:Y:S01]  /*06d0*/  ULDC.64 UR4, c[0x0][0x650] ;  /* 0x0001940000047ab9 */ /* 0x000fe20000000a00 */
[----:B------:R-:W-:Y:S01]  /*06e0*/  PRMT R3, RZ, 0x7610, R3 ;  /* 0x00007610ff037816 */ /* 0x000fe20000000003 */
[----:B------:R-:W-:Y:S01]  /*06f0*/  IMAD.MOV.U32 R89, RZ, RZ, -0x1 ;  /* 0xffffffffff597424 */ /* 0x000fe200078e00ff */
[----:B------:R-:W-:Y:S01]  /*0700*/  ISETP.GE.U32.AND P0, PT, R16, UR4, PT ;  /* 0x0000000410007c0c */ /* 0x000fe2000bf06070 */
[----:B------:R-:W-:Y:S02]  /*0710*/  IMAD.MOV.U32 R92, RZ, RZ, -0x1 ;  /* 0xffffffffff5c7424 */ /* 0x000fe400078e00ff */
[----:B------:R-:W-:Y:S01]  /*0720*/  IMAD.MOV.U32 R88, RZ, RZ, -0x1 ;  /* 0xffffffffff587424 */ /* 0x000fe200078e00ff */
[----:B------:R-:W-:-:S13]  /*0730*/  ISETP.GE.U32.AND.EX P0, PT, R17, UR5, PT, P0 ;  /* 0x0000000511007c0c */ /* 0x000fda000bf06100 */
[----:B------:R-:W-:Y:S05]  /*0740*/  @P0 BRA `(.L_x_4) ;  /* 0x0000000400540947 */ /* 0x000fea0003800000 */
[----:B------:R-:W0:Y:S01]  /*0750*/  LDC.64 R20, c[0x0][0x628] ;  /* 0x00018a00ff147b82 */ /* 0x000e220000000a00 */
[----:B------:R-:W-:Y:S02]  /*0760*/  IMAD.MOV.U32 R8, RZ, RZ, R16 ;  /* 0x000000ffff087224 */ /* 0x000fe400078e0010 */
[----:B------:R-:W-:-:S05]  /*0770*/  IMAD.MOV.U32 R9, RZ, RZ, R17 ;  /* 0x000000ffff097224 */ /* 0x000fca00078e0011 */
[----:B------:R-:W1:Y:S08]  /*0780*/  LDC R14, c[0x0][0x630] ;  /* 0x00018c00ff0e7b82 */ /* 0x000e700000000800 */
[----:B------:R-:W2:Y:S01]  /*0790*/  LDC.64 R22, c[0x0][0x620] ;  /* 0x00018800ff167b82 */ /* 0x000ea20000000a00 */
[----:B0-----:R-:W-:-:S04]  /*07a0*/  ISETP.NE.U32.AND P0, PT, R20, RZ, PT ;  /* 0x000000ff1400720c */ /* 0x001fc80003f05070 */
[----:B------:R-:W-:-:S13]  /*07b0*/  ISETP.NE.AND.EX P0, PT, R21, RZ, PT, P0 ;  /* 0x000000ff1500720c */ /* 0x000fda0003f05300 */
[----:B-12---:R-:W-:Y:S05]  /*07c0*/  @!P0 BRA `(.L_x_5) ;  /* 0x0000000000288947 */ /* 0x006fea0003800000 */
[----:B------:R-:W0:Y:S02]  /*07d0*/  LDC R3, c[0x0][0x634] ;  /* 0x00018d00ff037b82 */ /* 0x000e240000000800 */
[----:B0-----:R-:W-:-:S05]  /*07e0*/  IADD3 R3, P0, R16, R3, RZ ;  /* 0x0000000310037210 */ /* 0x001fca0007f1e0ff */
[----:B------:R-:W-:-:S04]  /*07f0*/  IMAD.X R15, RZ, RZ, R17, P0 ;  /* 0x000000ffff0f7224 */ /* 0x000fc800000e0611 */
[----:B------:R-:W-:-:S04]  /*0800*/  IMAD.WIDE.U32 R8, R15, R20, RZ ;  /* 0x000000140f087225 */ /* 0x000fc800078e00ff */
[----:B------:R-:W-:-:S04]  /*0810*/  IMAD.WIDE.U32 R10, P0, R3, R21, R8 ;  /* 0x00000015030a7225 */ /* 0x000fc80007800008 */
[----:B------:R-:W-:-:S04]  /*0820*/  IMAD.WIDE.U32 R8, R3, R20, RZ ;  /* 0x0000001403087225 */ /* 0x000fc800078e00ff */
[----:B------:R-:W-:Y:S01]  /*0830*/  IMAD.X R13, RZ, RZ, RZ, P0 ;  /* 0x000000ffff0d7224 */ /* 0x000fe200000e06ff */
[----:B------:R-:W-:Y:S01]  /*0840*/  IADD3 RZ, P0, R9, R10, RZ ;  /* 0x0000000a09ff7210 */ /* 0x000fe20007f1e0ff */
[----:B------:R-:W-:-:S04]  /*0850*/  IMAD.MOV.U32 R12, RZ, RZ, R11 ;  /* 0x000000ffff0c7224 */ /* 0x000fc800078e000b */
[----:B------:R-:W-:-:S08]  /*0860*/  IMAD.WIDE.U32.X R8, R15, R21, R12, P0 ;  /* 0x000000150f087225 */ /* 0x000fd000000e040c */
.L_x_5:
[-CC-:B------:R-:W-:Y:S01]  /*0870*/  SHF.R.U64 R88, R8, R14.reuse, R9.reuse ;  /* 0x0000000e08587219 */ /* 0x180fe20000001209 */
[----:B------:R-:W0:Y:S01]  /*0880*/  LDC R12, c[0x0][0x618] ;  /* 0x00018600ff0c7b82 */ /* 0x000e220000000800 */
[----:B------:R-:W-:Y:S01]  /*0890*/  SHF.R.U32.HI R5, RZ, R14, R9 ;  /* 0x0000000eff057219 */ /* 0x000fe20000011609 */
[----:B------:R-:W-:Y:S01]  /*08a0*/  ULDC UR4, c[0x0][0x150] ;  /* 0x0000540000047ab9 */ /* 0x000fe20000000800 */
[----:B------:R-:W-:Y:S02]  /*08b0*/  IADD3 R11, P0, RZ, -R88, RZ ;  /* 0x80000058ff0b7210 */ /* 0x000fe40007f1e0ff */
[----:B------:R-:W-:-:S03]  /*08c0*/  I2FP.F32.U32 R3, R4 ;  /* 0x0000000400037245 */ /* 0x000fc60000201000 */
[----:B------:R-:W1:Y:S01]  /*08d0*/  LDC.64 R24, c[0x0][0x640] ;  /* 0x00019000ff187b82 */ /* 0x000e620000000a00 */
[----:B------:R-:W-:Y:S02]  /*08e0*/  IMAD.X R13, RZ, RZ, ~R5, P0 ;  /* 0x000000ffff0d7224 */ /* 0x000fe400000e0e05 */
[----:B------:R-:W-:Y:S01]  /*08f0*/  FMUL R3, R3, UR4 ;  /* 0x0000000403037c20 */ /* 0x000fe20008400000 */
[----:B------:R-:W-:Y:S01]  /*0900*/  IMAD.WIDE.U32 R8, R11, R22, R16 ;  /* 0x000000160b087225 */ /* 0x000fe200078e0010 */
[----:B------:R-:W-:-:S03]  /*0910*/  ULDC UR4, c[0x0][0x154] ;  /* 0x0000550000047ab9 */ /* 0x000fc60000000800 */
[----:B------:R-:W-:Y:S01]  /*0920*/  IMAD R10, R13, R22, RZ ;  /* 0x000000160d0a7224 */ /* 0x000fe200078e02ff */
[----:B------:R-:W2:Y:S01]  /*0930*/  LDC R5, c[0x0][0x144] ;  /* 0x00005100ff057b82 */ /* 0x000ea20000000800 */
[----:B------:R-:W3:Y:S02]  /*0940*/  F2I.U32.TRUNC.NTZ R3, R3 ;  /* 0x0000000300037305 */ /* 0x000ee4000020f000 */
[----:B------:R-:W-:-:S04]  /*0950*/  IMAD R11, R11, R23, R10 ;  /* 0x000000170b0b7224 */ /* 0x000fc800078e020a */
[----:B------:R-:W-:Y:S01]  /*0960*/  IMAD.IADD R9, R9, 0x1, R11 ;  /* 0x0000000109097824 */ /* 0x000fe200078e020b */
[----:B------:R-:W4:Y:S01]  /*0970*/  LDC R14, c[0x0][0x608] ;  /* 0x00018200ff0e7b82 */ /* 0x000f220000000800 */
[----:B------:R-:W-:-:S03]  /*0980*/  IMAD.MOV.U32 R11, RZ, RZ, -0x1 ;  /* 0xffffffffff0b7424 */ /* 0x000fc600078e00ff */
[----:B0-----:R-:W-:Y:S02]  /*0990*/  SHF.R.U64 R20, R8, R12, R9 ;  /* 0x0000000c08147219 */ /* 0x001fe40000001209 */
[----:B------:R-:W-:Y:S02]  /*09a0*/  I2FP.F32.U32 R8, R6 ;  /* 0x0000000600087245 */ /* 0x000fe40000201000 */
[----:B------:R-:W0:Y:S01]  /*09b0*/  LDC R22, c[0x0][0x658] ;  /* 0x00019600ff167b82 */ /* 0x000e220000000800 */
[----:B-1----:R-:W-:Y:S01]  /*09c0*/  ISETP.NE.U32.AND P0, PT, R24, RZ, PT ;  /* 0x000000ff1800720c */ /* 0x002fe20003f05070 */
[----:B---3--:R-:W-:Y:S01]  /*09d0*/  IMAD.MOV R10, RZ, RZ, -R3 ;  /* 0x000000ffff0a7224 */ /* 0x008fe200078e0a03 */
[----:B------:R-:W-:Y:S01]  /*09e0*/  SHF.R.U32.HI R9, RZ, R12, R9 ;  /* 0x0000000cff097219 */ /* 0x000fe20000011609 */
[----:B------:R-:W-:Y:S01]  /*09f0*/  FMUL R8, R8, UR4 ;  /* 0x0000000408087c20 */ /* 0x000fe20008400000 */
[----:B------:R-:W-:-:S03]  /*0a00*/  ISETP.NE.AND.EX P0, PT, R25, RZ, PT, P0 ;  /* 0x000000ff1900720c */ /* 0x000fc60003f05300 */
[----:B------:R-:W1:Y:S01]  /*0a10*/  LDC R15, c[0x0][0x148] ;  /* 0x00005200ff0f7b82 */ /* 0x000e620000000800 */
[----:B--2---:R-:W-:-:S07]  /*0a20*/  IMAD R3, R5, R10, R4 ;  /* 0x0000000a05037224 */ /* 0x004fce00078e0204 */
[----:B------:R-:W2:Y:S01]  /*0a30*/  LDC R21, c[0x0][0x600] ;  /* 0x00018000ff157b82 */ /* 0x000ea20000000800 */
[-CC-:B----4-:R-:W-:Y:S02]  /*0a40*/  SHF.R.U64 R26, R20, R14.reuse, R9.reuse ;  /* 0x0000000e141a7219 */ /* 0x190fe40000001209 */
[----:B------:R-:W-:Y:S01]  /*0a50*/  SHF.R.U32.HI R5, RZ, R14, R9 ;  /* 0x0000000eff057219 */ /* 0x000fe20000011609 */
[----:B------:R-:W-:Y:S01]  /*0a60*/  IMAD.MOV.U32 R9, RZ, RZ, 0x1 ;  /* 0x00000001ff097424 */ /* 0x000fe200078e00ff */
[----:B------:R3:W4:Y:S03]  /*0a70*/  F2I.U32.TRUNC.NTZ R14, R8 ;  /* 0x00000008000e7305 */ /* 0x000726000020f000 */
[----:B------:R-:W1:Y:S01]  /*0a80*/  LDC R23, c[0x0][0x648] ;  /* 0x00019200ff177b82 */ /* 0x000e620000000800 */
[-C--:B0-----:R-:W-:Y:S02]  /*0a90*/  SHF.L.U32 R4, R11, R22.reuse, RZ ;  /* 0x000000160b047219 */ /* 0x081fe400000006ff */
[----:B------:R-:W-:-:S02]  /*0aa0*/  SHF.R.U64 R28, R26, R22, R5 ;  /* 0x000000161a1c7219 */ /* 0x000fc40000001205 */
[----:B------:R-:W-:Y:S02]  /*0ab0*/  LOP3.LUT R13, RZ, R4, RZ, 0x33, !PT ;  /* 0x00000004ff0d7212 */ /* 0x000fe400078e33ff */
[-C--:B------:R-:W-:Y:S01]  /*0ac0*/  SHF.R.U32.HI R5, RZ, R22.reuse, R5 ;  /* 0x00000016ff057219 */ /* 0x080fe20000011605 */
[----:B------:R-:W0:Y:S01]  /*0ad0*/  LDC R27, c[0x0][0x638] ;  /* 0x00018e00ff1b7b82 */ /* 0x000e220000000800 */
[----:B------:R-:W-:Y:S01]  /*0ae0*/  SHF.L.U32 R12, R9, R22, RZ ;  /* 0x00000016090c7219 */ /* 0x000fe200000006ff */
[----:B------:R-:W-:-:S06]  /*0af0*/  IMAD.MOV.U32 R4, RZ, RZ, R28 ;  /* 0x000000ffff047224 */ /* 0x000fcc00078e001c */
[----:B------:R-:W0:Y:S01]  /*0b00*/  LDC R89, c[0x0][0x610] ;  /* 0x00018400ff597b82 */ /* 0x000e220000000800 */
[----:B---34-:R-:W-:Y:S05]  /*0b10*/  @!P0 BRA `(.L_x_6) ;  /* 0x0000000000288947 */ /* 0x018fea0003800000 */
[----:B------:R-:W3:Y:S02]  /*0b20*/  LDC R11, c[0x0][0x64c] ;  /* 0x00019300ff0b7b82 */ /* 0x000ee40000000800 */
[----:B---3--:R-:W-:-:S05]  /*0b30*/  IADD3 R11, P0, R28, R11, RZ ;  /* 0x0000000b1c0b7210 */ /* 0x008fca0007f1e0ff */
        /* <DEDUP_REMOVED lines=8> */
.L_x_6:
[----:B-1----:R-:W-:Y:S01]  /*0bc0*/  SHF.R.U64 R4, R4, R23, R5 ;  /* 0x0000001704047219 */ /* 0x002fe20000001205 */
[----:B--2---:R-:W-:Y:S01]  /*0bd0*/  VIADD R5, R21, 0xffffffff ;  /* 0xffffffff15057836 */ /* 0x004fe20000000000 */
[----:B------:R-:W-:Y:S01]  /*0be0*/  LOP3.LUT R13, R26, R13, RZ, 0xc0, !PT ;  /* 0x0000000d1a0d7212 */ /* 0x000fe200078ec0ff */
[----:B------:R-:W-:Y:S02]  /*0bf0*/  IMAD.MOV R14, RZ, RZ, -R14 ;  /* 0x000000ffff0e7224 */ /* 0x000fe400078e0a0e */
[----:B------:R-:W-:Y:S01]  /*0c00*/  IMAD.MOV R8, RZ, RZ, -R4 ;  /* 0x000000ffff087224 */ /* 0x000fe200078e0a04 */
[----:B------:R-:W-:Y:S01]  /*0c10*/  LOP3.LUT R5, R20, R5, RZ, 0xc0, !PT ;  /* 0x0000000514057212 */ /* 0x000fe200078ec0ff */
[----:B------:R-:W-:Y:S02]  /*0c20*/  IMAD R12, R12, R4, R13 ;  /* 0x000000040c0c7224 */ /* 0x000fe400078e020d */
[----:B------:R-:W-:Y:S02]  /*0c30*/  @P3 IMAD R3, R15, R14, R6 ;  /* 0x0000000e0f033224 */ /* 0x000fe400078e0206 */
[----:B0-----:R-:W-:-:S02]  /*0c40*/  IMAD R4, R8, R27, R28 ;  /* 0x0000001b08047224 */ /* 0x001fc400078e021c */
[----:B------:R-:W-:Y:S02]  /*0c50*/  IMAD R89, R12, R89, R3 ;  /* 0x000000590c597224 */ /* 0x000fe400078e0203 */
[----:B------:R-:W-:Y:S02]  /*0c60*/  IMAD R4, R4, R21, R5 ;  /* 0x0000001504047224 */ /* 0x000fe400078e0205 */
[----:B------:R-:W-:-:S03]  /*0c70*/  IMAD.MOV.U32 R3, RZ, RZ, 0x1 ;  /* 0x00000001ff037424 */ /* 0x000fc600078e00ff */
[----:B------:R-:W-:Y:S02]  /*0c80*/  SEL R92, R4, R89, !P3 ;  /* 0x00000059045c7207 */ /* 0x000fe40005800000 */
[----:B------:R-:W-:-:S07]  /*0c90*/  SEL R89, R89, R4, !P3 ;  /* 0x0000000459597207 */ /* 0x000fce0005800000 */
.L_x_4:
[----:B------:R-:W-:-:S08]  /*0ca0*/  NOP ;  /* 0x0000000000007918 */ /* 0x000fd00000000000 */
[----:B------:R-:W0:Y:S02]  /*0cb0*/  USETMAXREG.TRY_ALLOC.CTAPOOL UP0, 0xe8 ;  /* 0x000000e8000079c8 */ /* 0x000e240008000600 */
[----:B0-----:R-:W-:-:S13]  /*0cc0*/  PLOP3.LUT P0, PT, PT, PT, UP0, 0x80, 0x0 ;  /* 0x000000000000781c */ /* 0x001fda0003f0f008 */
[----:B------:R-:W-:Y:S05]  /*0cd0*/  @!P0 BRA `(.L_x_4) ;  /* 0xfffffffc00f08947 */ /* 0x000fea000383ffff */
[----:B------:R-:W-:Y:S01]  /*0ce0*/  ULDC.64 UR4, c[0x0][0x598] ;  /* 0x0001660000047ab9 */ /* 0x000fe20000000a00 */
[----:B------:R-:W-:Y:S01]  /*0cf0*/  ULDC.64 UR36, c[0x0][0x208] ;  /* 0x0000820000247ab9 */ /* 0x000fe20000000a00 */
[----:B------:R-:W-:-:S04]  /*0d00*/  ISETP.NE.U32.AND P0, PT, RZ, UR4, PT ;  /* 0x00000004ff007c0c */ /* 0x000fc8000bf05070 */
[----:B------:R-:W-:-:S13]  /*0d10*/  ISETP.NE.AND.EX P0, PT, RZ, UR5, PT, P0 ;  /* 0x00000005ff007c0c */ /* 0x000fda000bf05300 */
[----:B------:R-:W-:Y:S05]  /*0d20*/  @!P0 BRA `(.L_x_7) ;  /* 0x00000000001c8947 */ /* 0x000fea0003800000 */
[----:B------:R-:W0:Y:S02]  /*0d30*/  LDC.64 R4, c[0x0][0x598] ;  /* 0x00016600ff047b82 */ /* 0x000e240000000a00 */
[----:B0-----:R-:W2:Y:S02]  /*0d40*/  LDG.E.64 R4, desc[UR36][R4.64] ;  /* 0x0000002404047981 */ /* 0x001ea4000c1e1b00 */
[----:B--2---:R-:W-:-:S04]  /*0d50*/  ISETP.NE.U32.AND P0, PT, R4, RZ, PT ;  /* 0x000000ff0400720c */ /* 0x004fc80003f05070 */
[----:B------:R-:W-:-:S13]  /*0d60*/  ISETP.NE.AND.EX P0, PT, R5, RZ, PT, P0 ;  /* 0x000000ff0500720c */ /* 0x000fda0003f05300 */
[----:B------:R-:W-:Y:S05]  /*0d70*/  @!P0 BRA `(.L_x_7) ;  /* 0x0000000000088947 */ /* 0x000fea0003800000 */
[----:B------:R0:W5:Y:S01]  /*0d80*/  LD.E R93, desc[UR36][R4.64] ;  /* 0x00000024045d7980 */ /* 0x000162000c101900 */
[----:B------:R-:W-:Y:S05]  /*0d90*/  BRA `(.L_x_8) ;  /* 0x0000000000247947 */ /* 0x000fea0003800000 */
.L_x_7:
[----:B------:R-:W-:Y:S02]  /*0da0*/  ULDC.64 UR4, c[0x0][0x588] ;  /* 0x0001620000047ab9 */ /* 0x000fe40000000a00 */
[----:B------:R-:W-:-:S04]  /*0db0*/  ISETP.NE.U32.AND P0, PT, RZ, UR4, PT ;  /* 0x00000004ff007c0c */ /* 0x000fc8000bf05070 */
[----:B------:R-:W-:-:S13]  /*0dc0*/  ISETP.NE.AND.EX P0, PT, RZ, UR5, PT, P0 ;  /* 0x00000005ff007c0c */ /* 0x000fda000bf05300 */
[----:B------:R-:W-:Y:S05]  /*0dd0*/  @!P0 BRA `(.L_x_9) ;  /* 0x00000000000c8947 */ /* 0x000fea0003800000 */
[----:B------:R-:W0:Y:S02]  /*0de0*/  LDC.64 R4, c[0x0][0x588] ;  /* 0x00016200ff047b82 */ /* 0x000e240000000a00 */
[----:B0-----:R1:W5:Y:S01]  /*0df0*/  LDG.E R93, desc[UR36][R4.64] ;  /* 0x00000024045d7981 */ /* 0x001362000c1e1900 */
[----:B------:R-:W-:Y:S05]  /*0e00*/  BRA `(.L_x_8) ;  /* 0x0000000000087947 */ /* 0x000fea0003800000 */
.L_x_9:
[----:B------:R-:W-:Y:S02]  /*0e10*/  ULDC UR4, c[0x0][0x580] ;  /* 0x0001600000047ab9 */ /* 0x000fe40000000800 */
[----:B------:R-:W-:-:S07]  /*0e20*/  IMAD.U32 R93, RZ, RZ, UR4 ;  /* 0x00000004ff5d7e24 */ /* 0x000fce000f8e00ff */
.L_x_8:
[----:B------:R-:W-:Y:S02]  /*0e30*/  ULDC.64 UR4, c[0x0][0x5a0] ;  /* 0x0001680000047ab9 */ /* 0x000fe40000000a00 */
[----:B------:R-:W-:-:S04]  /*0e40*/  ISETP.NE.U32.AND P0, PT, RZ, UR4, PT ;  /* 0x00000004ff007c0c */ /* 0x000fc8000bf05070 */
[----:B------:R-:W-:-:S13]  /*0e50*/  ISETP.NE.AND.EX P0, PT, RZ, UR5, PT, P0 ;  /* 0x00000005ff007c0c */ /* 0x000fda000bf05300 */
[----:B------:R-:W-:Y:S05]  /*0e60*/  @!P0 BRA `(.L_x_10) ;  /* 0x00000000001c8947 */ /* 0x000fea0003800000 */
[----:B01----:R-:W0:Y:S02]  /*0e70*/  LDC.64 R4, c[0x0][0x5a0] ;  /* 0x00016800ff047b82 */ /* 0x003e240000000a00 */
[----:B0-----:R-:W2:Y:S02]  /*0e80*/  LDG.E.64 R4, desc[UR36][R4.64] ;  /* 0x0000002404047981 */ /* 0x001ea4000c1e1b00 */
[----:B--2---:R-:W-:-:S04]  /*0e90*/  ISETP.NE.U32.AND P0, PT, R4, RZ, PT ;  /* 0x000000ff0400720c */ /* 0x004fc80003f05070 */
[----:B------:R-:W-:-:S13]  /*0ea0*/  ISETP.NE.AND.EX P0, PT, R5, RZ, PT, P0 ;  /* 0x000000ff0500720c */ /* 0x000fda0003f05300 */
[----:B------:R-:W-:Y:S05]  /*0eb0*/  @!P0 BRA `(.L_x_10) ;  /* 0x0000000000088947 */ /* 0x000fea0003800000 */
[----:B------:R0:W5:Y:S01]  /*0ec0*/  LD.E R94, desc[UR36][R4.64] ;  /* 0x00000024045e7980 */ /* 0x000162000c101900 */
[----:B------:R-:W-:Y:S05]  /*0ed0*/  BRA `(.L_x_11) ;  /* 0x0000000000247947 */ /* 0x000fea0003800000 */
.L_x_10:
[----:B------:R-:W-:Y:S02]  /*0ee0*/  ULDC.64 UR4, c[0x0][0x590] ;  /* 0x0001640000047ab9 */ /* 0x000fe40000000a00 */
[----:B------:R-:W-:-:S04]  /*0ef0*/  ISETP.NE.U32.AND P0, PT, RZ, UR4, PT ;  /* 0x00000004ff007c0c */ /* 0x000fc8000bf05070 */
[----:B------:R-:W-:-:S13]  /*0f00*/  ISETP.NE.AND.EX P0, PT, RZ, UR5, PT, P0 ;  /* 0x00000005ff007c0c */ /* 0x000fda000bf05300 */
[----:B------:R-:W-:Y:S05]  /*0f10*/  @!P0 BRA `(.L_x_12) ;  /* 0x00000000000c8947 */ /* 0x000fea0003800000 */
[----:B------:R-:W2:Y:S02]  /*0f20*/  LDC.64 R94, c[0x0][0x590] ;  /* 0x00016400ff5e7b82 */ /* 0x000ea40000000a00 */
[----:B--2---:R2:W5:Y:S01]  /*0f30*/  LDG.E R94, desc[UR36][R94.64] ;  /* 0x000000245e5e7981 */ /* 0x004562000c1e1900 */
[----:B------:R-:W-:Y:S05]  /*0f40*/  BRA `(.L_x_11) ;  /* 0x0000000000087947 */ /* 0x000fea0003800000 */
.L_x_12:
[----:B------:R-:W-:Y:S02]  /*0f50*/  ULDC UR4, c[0x0][0x584] ;  /* 0x0001610000047ab9 */ /* 0x000fe40000000800 */
[----:B------:R-:W-:-:S07]  /*0f60*/  IMAD.U32 R94, RZ, RZ, UR4 ;  /* 0x00000004ff5e7e24 */ /* 0x000fce000f8e00ff */
.L_x_11:
[----:B------:R-:W-:-:S13]  /*0f70*/  LOP3.LUT P0, RZ, R3, 0xff, RZ, 0xc0, !PT ;  /* 0x000000ff03ff7812 */ /* 0x000fda000780c0ff */
[----:B------:R-:W-:Y:S05]  /*0f80*/  @!P0 EXIT ;  /* 0x000000000000894d */ /* 0x000fea0003800000 */
[C---:B------:R-:W-:Y:S01]  /*0f90*/  LOP3.LUT R3, R0.reuse, 0x2, RZ, 0xc0, !PT ;  /* 0x0000000200037812 */ /* 0x040fe200078ec0ff */
[----:B------:R-:W3:Y:S01]  /*0fa0*/  LDC R97, c[0x0][0x658] ;  /* 0x00019600ff617b82 */ /* 0x000ee20000000800 */
[C---:B------:R-:W-:Y:S01]  /*0fb0*/  LOP3.LUT R19, R0.reuse, 0xff, RZ, 0xc0, !PT ;  /* 0x000000ff00137812 */ /* 0x040fe200078ec0ff */
[----:B------:R-:W-:Y:S01]  /*0fc0*/  ULDC.64 UR4, c[0x0][0x288] ;  /* 0x0000a20000047ab9 */ /* 0x000fe20000000a00 */
[----:B------:R-:W-:Y:S01]  /*0fd0*/  LOP3.LUT R7, R7, 0x1, RZ, 0xc0, !PT ;  /* 0x0000000107077812 */ /* 0x000fe200078ec0ff */
[----:B01----:R-:W-:Y:S01]  /*0fe0*/  IMAD.SHL.U32 R5, R3, 0x200, RZ ;  /* 0x0000020003057824 */ /* 0x003fe200078e00ff */
[----:B------:R-:W-:Y:S01]  /*0ff0*/  SHF.R.U32.HI R4, RZ, 0x2, R0 ;  /* 0x00000002ff047819 */ /* 0x000fe20000011600 */
[----:B------:R-:W-:Y:S01]  /*1000*/  IMAD.U32 R6, RZ, RZ, UR4 ;  /* 0x00000004ff067e24 */ /* 0x000fe2000f8e00ff */
[----:B------:R-:W-:Y:S01]  /*1010*/  SHF.R.U32.HI R31, RZ, 0x1, R31 ;  /* 0x00000001ff1f7819 */ /* 0x000fe2000001161f */
[----:B------:R-:W0:Y:S01]  /*1020*/  LDC R105, c[0x0][0x600] ;  /* 0x00018000ff697b82 */ /* 0x000e220000000800 */
[----:B------:R-:W-:Y:S01]  /*1030*/  SHF.R.U32.HI R3, RZ, 0x1, R19 ;  /* 0x00000001ff037819 */ /* 0x000fe20000011613 */
[----:B------:R-:W-:Y:S01]  /*1040*/  IMAD.SHL.U32 R9, R7, 0x40, RZ ;  /* 0x0000004007097824 */ /* 0x000fe200078e00ff */
[----:B--2---:R-:W-:Y:S01]  /*1050*/  LOP3.LUT R95, R0, 0x3, RZ, 0xc0, !PT ;  /* 0x00000003005f7812 */ /* 0x004fe200078ec0ff */
[----:B------:R-:W-:Y:S01]  /*1060*/  UIADD3 UR4, UR5, 0x7f, URZ ;  /* 0x0000007f05047890 */ /* 0x000fe2000fffe03f */
[----:B------:R-:W-:Y:S01]  /*1070*/  LOP3.LUT R4, R4, 0x7, RZ, 0xc0, !PT ;  /* 0x0000000704047812 */ /* 0x000fe200078ec0ff */
[C---:B------:R-:W-:Y:S01]  /*1080*/  IMAD R3, R0.reuse, 0x200, R3 ;  /* 0x0000020000037824 */ /* 0x040fe200078e0203 */
[----:B------:R-:W-:Y:S01]  /*1090*/  LOP3.LUT R31, R31, 0x30, RZ, 0xc0, !PT ;  /* 0x000000301f1f7812 */ /* 0x000fe200078ec0ff */
[----:B------:R-:W-:Y:S01]  /*10a0*/  IMAD R95, R95, -0x2, R6 ;  /* 0xfffffffe5f5f7824 */ /* 0x000fe200078e0206 */
[--C-:B------:R-:W-:Y:S01]  /*10b0*/  LOP3.LUT R96, R5, 0xfffffe00, R4.reuse, 0xe2, !PT ;  /* 0xfffffe0005607812 */ /* 0x100fe200078ee204 */
[----:B------:R-:W-:Y:S01]  /*10c0*/  USHF.R.S32.HI UR5, URZ, 0x1f, UR4 ;  /* 0x0000001f3f057899 */ /* 0x000fe20008011404 */
[--C-:B------:R-:W-:Y:S01]  /*10d0*/  LOP3.LUT R90, R9, 0x40, R4.reuse, 0xe2, !PT ;  /* 0x00000040095a7812 */ /* 0x100fe200078ee204 */
[----:B------:R-:W-:Y:S01]  /*10e0*/  IMAD.MOV.U32 R8, RZ, RZ, 0x1 ;  /* 0x00000001ff087424 */ /* 0x000fe200078e00ff */
[----:B------:R-:W-:Y:S01]  /*10f0*/  IADD3 R6, RZ, -R31, -R4 ;  /* 0x8000001fff067210 */ /* 0x000fe20007ffe804 */
[C---:B------:R-:W-:Y:S01]  /*1100*/  IMAD.SHL.U32 R4, R0.reuse, 0x40, RZ ;  /* 0x0000004000047824 */ /* 0x040fe200078e00ff */
[----:B------:R-:W-:Y:S01]  /*1110*/  LOP3.LUT R3, R3, 0x270, RZ, 0xc0, !PT ;  /* 0x0000027003037812 */ /* 0x000fe200078ec0ff */
[----:B------:R-:W-:Y:S01]  /*1120*/  ULEA.HI UR5, UR5, UR4, URZ, 0x7 ;  /* 0x0000000405057291 */ /* 0x000fe2000f8f383f */
[----:B------:R-:W-:Y:S01]  /*1130*/  R2P PR, R0, 0x60 ;  /* 0x0000006000007804 */ /* 0x000fe20000000000 */
[----:B------:R-:W-:Y:S01]  /*1140*/  IMAD.MOV.U32 R99, RZ, RZ, 0x90 ;  /* 0x00000090ff637424 */ /* 0x000fe200078e00ff */
[----:B------:R-:W-:Y:S01]  /*1150*/  LOP3.LUT R3, R3, 0x40, R4, 0x78, !PT ;  /* 0x0000004003037812 */ /* 0x000fe200078e7804 */
[----:B------:R-:W-:Y:S01]  /*1160*/  IMAD.MOV.U32 R4, RZ, RZ, -0x1 ;  /* 0xffffffffff047424 */ /* 0x000fe200078e00ff */
[----:B------:R-:W-:Y:S01]  /*1170*/  ULDC UR4, c[0x0][0x284] ;  /* 0x0000a10000047ab9 */ /* 0x000fe20000000800 */
[----:B------:R-:W-:Y:S01]  /*1180*/  IMAD.MOV.U32 R104, RZ, RZ, 0x120 ;  /* 0x00000120ff687424 */ /* 0x000fe200078e00ff */
[----:B------:R-:W-:Y:S01]  /*1190*/  USHF.R.S32.HI UR43, URZ, 0x7, UR5 ;  /* 0x000000073f2b7899 */ /* 0x000fe20008011405 */
[----:B------:R-:W-:Y:S01]  /*11a0*/  IMAD R6, R7, -0x40, R6 ;  /* 0xffffffc007067824 */ /* 0x000fe200078e0206 */
[----:B---3--:R-:W-:Y:S01]  /*11b0*/  SHF.L.U32 R4, R4, R97, RZ ;  /* 0x0000006104047219 */ /* 0x008fe200000006ff */
[----:B------:R-:W-:Y:S01]  /*11c0*/  IMAD.SHL.U32 R98, R0, 0x2, RZ ;  /* 0x0000000200627824 */ /* 0x000fe200078e00ff */
[----:B------:R-:W-:Y:S01]  /*11d0*/  LOP3.LUT R90, R90, R31, RZ, 0xfc, !PT ;  /* 0x0000001f5a5a7212 */ /* 0x000fe200078efcff */
[----:B0-----:R-:W-:Y:S01]  /*11e0*/  VIADD R105, R105, 0xffffffff ;  /* 0xffffffff69697836 */ /* 0x001fe20000000000 */
[----:B------:R-:W-:Y:S01]  /*11f0*/  LOP3.LUT R96, R96, R3, RZ, 0xfc, !PT ;  /* 0x0000000360607212 */ /* 0x000fe200078efcff */
[----:B------:R-:W-:Y:S01]  /*1200*/  VIADD R107, R6, UR4 ;  /* 0x00000004066b7c36 */ /* 0x000fe20008000000 */
[----:B------:R-:W-:Y:S01]  /*1210*/  SHF.L.U32 R97, R8, R97, RZ ;  /* 0x0000006108617219 */ /* 0x000fe200000006ff */
[----:B------:R-:W-:Y:S01]  /*1220*/  IMAD.MOV.U32 R91, RZ, RZ, RZ ;  /* 0x000000ffff5b7224 */ /* 0x000fe200078e00ff */
[----:B------:R-:W-:Y:S01]  /*1230*/  SHF.R.U32.HI R19, RZ, 0x7, R19 ;  /* 0x00000007ff137819 */ /* 0x000fe20000011613 */
[----:B------:R-:W-:Y:S01]  /*1240*/  UIADD3 UR44, UR43, -0x1, URZ ;  /* 0xffffffff2b2c7890 */ /* 0x000fe2000fffe03f */
[----:B------:R-:W-:Y:S01]  /*1250*/  SEL R99, R99, 0x70, !P5 ;  /* 0x0000007063637807 */ /* 0x000fe20006800000 */
[----:B------:R-:W-:Y:S01]  /*1260*/  UMOV UR40, URZ ;  /* 0x0000003f00287c82 */ /* 0x000fe20008000000 */
[----:B------:R-:W-:Y:S01]  /*1270*/  SEL R104, R104, 0xe0, !P6 ;  /* 0x000000e068687807 */ /* 0x000fe20007000000 */
[----:B------:R-:W-:Y:S01]  /*1280*/  UMOV UR41, URZ ;  /* 0x0000003f00297c82 */ /* 0x000fe20008000000 */
[----:B------:R-:W-:-:S07]  /*1290*/  LOP3.LUT R106, RZ, R4, RZ, 0x33, !PT ;  /* 0x00000004ff6a7212 */ /* 0x000fce00078e33ff */
.L_x_173:
[----:B------:R-:W0:Y:S01]  /*12a0*/  S2R R3, SR_CgaCtaId ;  /* 0x0000000000037919 */ /* 0x000e220000008800 */
[----:B------:R-:W-:-:S04]  /*12b0*/  MOV R0, 0x400 ;  /* 0x0000040000007802 */ /* 0x000fc80000000f00 */
[----:B0-----:R-:W-:-:S05]  /*12c0*/  LEA R0, R3, R0, 0x18 ;  /* 0x0000000003007211 */ /* 0x001fca00078ec0ff */
[----:B------:R-:W-:-:S05]  /*12d0*/  VIADD R0, R0, 0x800 ;  /* 0x0000080000007836 */ /* 0x000fca0000000000 */
[----:B------:R-:W-:-:S13]  /*12e0*/  LOP3.LUT P0, RZ, R0, 0x3ff, RZ, 0xc0, !PT ;  /* 0x000003ff00ff7812 */ /* 0x000fda000780c0ff */
[----:B-1-34-:R-:W-:Y:S05]  /*12f0*/  @!P0 BRA `(.L_x_13) ;  /* 0x0000000000408947 */ /* 0x01afea0003800000 */
[----:B------:R-:W-:Y:S01]  /*1300*/  MOV R0, 0x0 ;  /* 0x0000000000007802 */ /* 0x000fe20000000f00 */
[----:B------:R-:W-:Y:S01]  /*1310*/  ULDC.64 UR4, c[0x4][0x70] ;  /* 0x01001c0000047ab9 */ /* 0x000fe20000000a00 */
[----:B------:R-:W-:Y:S01]  /*1320*/  ULDC.64 UR6, c[0x4][0x8] ;  /* 0x0100020000067ab9 */ /* 0x000fe20000000a00 */
[----:B------:R-:W-:Y:S01]  /*1330*/  IMAD.U32 R4, RZ, RZ, UR4 ;  /* 0x00000004ff047e24 */ /* 0x000fe2000f8e00ff */
[----:B------:R0:W1:Y:S01]  /*1340*/  LDC.64 R14, c[0x4][R0] ;  /* 0x01000000000e7b82 */ /* 0x0000620000000a00 */
[----:B------:R-:W-:Y:S01]  /*1350*/  IMAD.U32 R5, RZ, RZ, UR5 ;  /* 0x00000005ff057e24 */ /* 0x000fe2000f8e00ff */
[----:B------:R-:W-:Y:S01]  /*1360*/  ULDC.64 UR4, c[0x4][0x78] ;  /* 0x01001e0000047ab9 */ /* 0x000fe20000000a00 */
[----:B------:R-:W-:Y:S02]  /*1370*/  IMAD.U32 R10, RZ, RZ, UR6 ;  /* 0x00000006ff0a7e24 */ /* 0x000fe4000f8e00ff */
[----:B------:R-:W-:Y:S02]  /*1380*/  IMAD.U32 R6, RZ, RZ, UR4 ;  /* 0x00000004ff067e24 */ /* 0x000fe4000f8e00ff */
[----:B------:R-:W-:-:S02]  /*1390*/  IMAD.U32 R7, RZ, RZ, UR5 ;  /* 0x00000005ff077e24 */ /* 0x000fc4000f8e00ff */
[----:B------:R-:W-:Y:S02]  /*13a0*/  IMAD.U32 R11, RZ, RZ, UR7 ;  /* 0x00000007ff0b7e24 */ /* 0x000fe4000f8e00ff */
[----:B------:R-:W-:Y:S02]  /*13b0*/  IMAD.MOV.U32 R8, RZ, RZ, 0x70 ;  /* 0x00000070ff087424 */ /* 0x000fe400078e00ff */
[----:B------:R-:W-:Y:S02]  /*13c0*/  IMAD.MOV.U32 R12, RZ, RZ, 0x1 ;  /* 0x00000001ff0c7424 */ /* 0x000fe400078e00ff */
[----:B0-----:R-:W-:-:S07]  /*13d0*/  IMAD.MOV.U32 R13, RZ, RZ, RZ ;  /* 0x000000ffff0d7224 */ /* 0x001fce00078e00ff */
[----:B------:R-:W-:-:S07]  /*13e0*/  LEPC R20, `(.L_x_13) ;  /* 0x000000001014794e */ /* 0x000fce0000000000 */
[----:B-1---5:R-:W-:Y:S05]  /*13f0*/  CALL.ABS.NOINC R14 ;  /* 0x000000000e007343 */ /* 0x022fea0003c00000 */
.L_x_13:
[----:B------:R-:W0:Y:S01]  /*1400*/  S2R R3, SR_CgaCtaId ;  /* 0x0000000000037919 */ /* 0x000e220000008800 */
[----:B------:R-:W-:-:S04]  /*1410*/  MOV R0, 0x400 ;  /* 0x0000040000007802 */ /* 0x000fc80000000f00 */
[----:B0-----:R-:W-:-:S05]  /*1420*/  LEA R0, R3, R0, 0x18 ;  /* 0x0000000003007211 */ /* 0x001fca00078ec0ff */
[----:B------:R-:W-:-:S05]  /*1430*/  VIADD R24, R0, 0x1c800 ;  /* 0x0001c80000187836 */ /* 0x000fca0000000000 */
[----:B------:R-:W-:-:S13]  /*1440*/  LOP3.LUT P0, RZ, R24, 0x3ff, RZ, 0xc0, !PT ;  /* 0x000003ff18ff7812 */ /* 0x000fda000780c0ff */
[----:B------:R-:W-:Y:S05]  /*1450*/  @!P0 BRA `(.L_x_14) ;  /* 0x00000000007c8947 */ /* 0x000fea0003800000 */
        /* <DEDUP_REMOVED lines=16> */
.L_x_15:
[----:B------:R-:W0:Y:S01]  /*1560*/  LDC.64 R22, c[0x4][R22] ;  /* 0x0100000016167b82 */ /* 0x000e220000000a00 */
[----:B------:R-:W-:Y:S01]  /*1570*/  ULDC.64 UR4, c[0x4][0x70] ;  /* 0x01001c0000047ab9 */ /* 0x000fe20000000a00 */
[----:B------:R-:W-:Y:S01]  /*1580*/  ULDC.64 UR6, c[0x4][0x10] ;  /* 0x0100040000067ab9 */ /* 0x000fe20000000a00 */
[----:B------:R-:W-:Y:S02]  /*1590*/  IMAD.U32 R4, RZ, RZ, UR4 ;  /* 0x00000004ff047e24 */ /* 0x000fe4000f8e00ff */
        /* <DEDUP_REMOVED lines=8> */
[----:B------:R-:W-:-:S07]  /*1620*/  IMAD.MOV.U32 R13, RZ, RZ, RZ ;  /* 0x000000ffff0d7224 */ /* 0x000fce00078e00ff */
[----:B------:R-:W-:-:S07]  /*1630*/  LEPC R20, `(.L_x_14) ;  /* 0x000000001014794e */ /* 0x000fce0000000000 */
[----:B0-----:R-:W-:Y:S05]  /*1640*/  CALL.ABS.NOINC R22 ;  /* 0x0000000016007343 */ /* 0x001fea0003c00000 */
.L_x_14:
[----:B------:R-:W-:Y:S01]  /*1650*/  UMOV UR4, 0xffffffff ;  /* 0xffffffff00047882 */ /* 0x000fe20000000000 */
[----:B------:R-:W-:-:S04]  /*1660*/  LOP3.LUT R0, R18, 0x1, RZ, 0xfc, !PT ;  /* 0x0000000112007812 */ /* 0x000fc800078efcff */
[----:B------:R-:W-:Y:S01]  /*1670*/  ISETP.NE.AND P0, PT, R0, 0x3, PT ;  /* 0x000000030000780c */ /* 0x000fe20003f05270 */
[----:B------:R-:W-:-:S12]  /*1680*/  BRA.DIV UR4, `(.L_x_16) ;  /* 0x0000008a04b87947 */ /* 0x000fd8000b800000 */
.L_x_204:
[----:B------:R-:W-:Y:S05]  /*1690*/  @!P0 BRA `(.L_x_17) ;  /* 0x0000000000048947 */ /* 0x000fea0003800000 */
[----:B------:R-:W-:Y:S01]  /*16a0*/  BPT.TRAP 0x1 ;  /* 0x000000040000795c */ /* 0x000fe20000300000 */
.L_x_17:
[----:B------:R-:W0:Y:S01]  /*16b0*/  S2UR UR5, SR_CgaCtaId ;  /* 0x00000000000579c3 */ /* 0x000e220000008800 */
[----:B------:R-:W-:Y:S01]  /*16c0*/  UMOV UR4, 0x400 ;  /* 0x0000040000047882 */ /* 0x000fe20000000000 */
[----:B------:R-:W-:Y:S02]  /*16d0*/  IMAD.U32 R0, RZ, RZ, UR40 ;  /* 0x00000028ff007e24 */ /* 0x000fe4000f8e00ff */
[----:B------:R-:W-:-:S03]  /*16e0*/  IMAD.U32 R4, RZ, RZ, UR41 ;  /* 0x00000029ff047e24 */ /* 0x000fc6000f8e00ff */
[----:B------:R-:W-:Y:S01]  /*16f0*/  SHF.L.U32 R0, R0, 0x1f, RZ ;  /* 0x0000001f00007819 */ /* 0x000fe200000006ff */
[----:B0-----:R-:W-:-:S06]  /*1700*/  ULEA UR4, UR5, UR4, 0x18 ;  /* 0x0000000405047291 */ /* 0x001fcc000f8ec03f */
[----:B------:R-:W-:-:S04]  /*1710*/  IMAD.U32 R3, RZ, RZ, UR4 ;  /* 0x00000004ff037e24 */ /* 0x000fc8000f8e00ff */
[----:B------:R-:W-:-:S04]  /*1720*/  IMAD R5, R4, 0x8, R3 ;  /* 0x0000000804057824 */ /* 0x000fc800078e0203 */
[----:B------:R0:W1:Y:S01]  /*1730*/  SYNCS.PHASECHK.TRANS64.TRYWAIT P1, [R5+URZ], R0 ;  /* 0x00000000050075a7 */ /* 0x000062000802017f */
[----:B------:R-:W-:Y:S05]  /*1740*/  @!P0 BRA `(.L_x_18) ;  /* 0x0000000000048947 */ /* 0x000fea0003800000 */
[----:B------:R-:W-:Y:S01]  /*1750*/  BPT.TRAP 0x1 ;  /* 0x000000040000795c */ /* 0x000fe20000300000 */
.L_x_18:
[----:B-1----:R-:W-:Y:S05]  /*1760*/  @P1 BRA `(.L_x_19) ;  /* 0x0000000000081947 */ /* 0x002fea0003800000 */
[----:B------:R-:W1:Y:S02]  /*1770*/  SYNCS.PHASECHK.TRANS64.TRYWAIT P1, [R5+URZ], R0 ;  /* 0x00000000050075a7 */ /* 0x000e64000802017f */
[----:B-1----:R-:W-:Y:S05]  /*1780*/  @!P1 BRA `(.L_x_20) ;  /* 0x0000008800989947 */ /* 0x002fea0003800000 */
.L_x_19:
[----:B------:R-:W-:-:S04]  /*1790*/  UIADD3 UR4, UR41, 0x1, URZ ;  /* 0x0000000129047890 */ /* 0x000fc8000fffe03f */
[----:B------:R-:W-:Y:S02]  /*17a0*/  UISETP.NE.AND UP0, UPT, UR4, 0x7, UPT ;  /* 0x000000070400788c */ /* 0x000fe4000bf05270 */
[----:B01----:R-:W-:Y:S02]  /*17b0*/  IMAD.U32 R0, RZ, RZ, UR4 ;  /* 0x00000004ff007e24 */ /* 0x003fe4000f8e00ff */
[----:B------:R-:W-:Y:S02]  /*17c0*/  USEL UR4, URZ, 0x1, UP0 ;  /* 0x000000013f047887 */ /* 0x000fe40008000000 */
[----:B------:R-:W-:Y:S02]  /*17d0*/  PLOP3.LUT P1, PT, PT, PT, UP0, 0x80, 0x0 ;  /* 0x000000000000781c */ /* 0x000fe40003f2f008 */
[----:B------:R-:W-:Y:S02]  /*17e0*/  ULOP3.LUT UR4, UR40, UR4, URZ, 0x3c, !UPT ;  /* 0x0000000428047292 */ /* 0x000fe4000f8e3c3f */
[----:B------:R-:W-:-:S04]  /*17f0*/  SEL R0, R0, RZ, P1 ;  /* 0x000000ff00007207 */ /* 0x000fc80000800000 */
[----:B------:R-:W-:Y:S01]  /*1800*/  IMAD.U32 R113, RZ, RZ, UR4 ;  /* 0x00000004ff717e24 */ /* 0x000fe2000f8e00ff */
[----:B------:R-:W-:Y:S06]  /*1810*/  @!P0 BRA `(.L_x_21) ;  /* 0x0000000000048947 */ /* 0x000fec0003800000 */
[----:B------:R-:W-:Y:S01]  /*1820*/  BPT.TRAP 0x1 ;  /* 0x000000040000795c */ /* 0x000fe20000300000 */
.L_x_21:
[----:B------:R-:W-:Y:S01]  /*1830*/  IMAD.U32 R5, RZ, RZ, UR41 ;  /* 0x00000029ff057e24 */ /* 0x000fe2000f8e00ff */
[----:B------:R-:W-:Y:S01]  /*1840*/  SHF.L.U32 R117, R113, 0x1f, RZ ;  /* 0x0000001f71757819 */ /* 0x000fe200000006ff */
[----:B------:R-:W-:Y:S01]  /*1850*/  IMAD R4, R0, 0x8, R3 ;  /* 0x0000000800047824 */ /* 0x000fe200078e0203 */
[----:B------:R-:W-:Y:S01]  /*1860*/  ISETP.NE.AND P2, PT, RZ, UR44, PT ;  /* 0x0000002cff007c0c */ /* 0x000fe2000bf45270 */
[----:B------:R-:W-:Y:S02]  /*1870*/  IMAD R6, R5, 0x4000, R96 ;  /* 0x0000400005067824 */ /* 0x000fe400078e0260 */
[----:B------:R0:W1:Y:S10]  /*1880*/  SYNCS.PHASECHK.TRANS64.TRYWAIT P1, [R4+URZ], R117 ;  /* 0x00000075040075a7 */ /* 0x000074000802017f */
[----:B------:R-:W-:Y:S05]  /*1890*/  WARPSYNC.ALL ;  /* 0x0000000000007948 */ /* 0x000fea0003800000 */
[----:B------:R-:W-:-:S04]  /*18a0*/  IMAD.IADD R6, R3, 0x1, R6 ;  /* 0x0000000103067824 */ /* 0x000fc800078e0206 */
[--C-:B------:R-:W-:Y:S01]  /*18b0*/  IMAD.IADD R114, R99, 0x1, R6.reuse ;  /* 0x0000000163727824 */ /* 0x100fe200078e0206 */
[----:B------:R-:W-:Y:S01]  /*18c0*/  LDS.U8 R5, [R6+0x800] ;  /* 0x0008000006057984 */ /* 0x000fe20000000000 */
[----:B------:R-:W-:-:S03]  /*18d0*/  IMAD.IADD R116, R104, 0x1, R6 ;  /* 0x0000000168747824 */ /* 0x000fc600078e0206 */
[----:B------:R-:W-:Y:S01]  /*18e0*/  LDS.U8 R7, [R6+0x808] ;  /* 0x0008080006077984 */ /* 0x000fe20000000000 */
[----:B------:R-:W-:-:S03]  /*18f0*/  IMAD.IADD R115, R99, 0x1, R116 ;  /* 0x0000000163737824 */ /* 0x000fc600078e0274 */
[----:B------:R-:W-:Y:S04]  /*1900*/  LDS.U8 R9, [R6+0x1000] ;  /* 0x0010000006097984 */ /* 0x000fe80000000000 */
[----:B------:R-:W-:Y:S04]  /*1910*/  LDS.U8 R11, [R6+0x1008] ;  /* 0x00100800060b7984 */ /* 0x000fe80000000000 */
[----:B------:R-:W-:Y:S04]  /*1920*/  LDS.U8 R13, [R6+0x1800] ;  /* 0x00180000060d7984 */ /* 0x000fe80000000000 */
[----:B------:R-:W-:Y:S04]  /*1930*/  LDS.U8 R15, [R6+0x1808] ;  /* 0x00180800060f7984 */ /* 0x000fe80000000000 */
[----:B------:R-:W-:Y:S04]  /*1940*/  LDS.U8 R21, [R6+0x2000] ;  /* 0x0020000006157984 */ /* 0x000fe80000000000 */
[----:B------:R-:W-:Y:S04]  /*1950*/  LDS.U8 R23, [R6+0x2008] ;  /* 0x0020080006177984 */ /* 0x000fe80000000000 */
[----:B------:R-:W2:Y:S04]  /*1960*/  LDS.U8 R8, [R114+0x800] ;  /* 0x0008000072087984 */ /* 0x000ea80000000000 */
[----:B------:R-:W3:Y:S04]  /*1970*/  LDS.U8 R12, [R114+0x808] ;  /* 0x00080800720c7984 */ /* 0x000ee80000000000 */
[----:B------:R-:W4:Y:S04]  /*1980*/  LDS.U8 R22, [R114+0x1000] ;  /* 0x0010000072167984 */ /* 0x000f280000000000 */
[----:B------:R-:W0:Y:S04]  /*1990*/  LDS.U8 R28, [R114+0x1008] ;  /* 0x00100800721c7984 */ /* 0x000e280000000000 */
[----:B------:R-:W1:Y:S04]  /*19a0*/  LDS.U8 R34, [R114+0x1800] ;  /* 0x0018000072227984 */ /* 0x000e680000000000 */
[----:B------:R-:W1:Y:S04]  /*19b0*/  LDS.U8 R38, [R114+0x1808] ;  /* 0x0018080072267984 */ /* 0x000e680000000000 */
[----:B------:R-:W1:Y:S04]  /*19c0*/  LDS.U8 R44, [R114+0x2000] ;  /* 0x00200000722c7984 */ /* 0x000e680000000000 */
[----:B------:R-:W1:Y:S04]  /*19d0*/  LDS.U8 R48, [R114+0x2008] ;  /* 0x0020080072307984 */ /* 0x000e680000000000 */
[----:B------:R-:W1:Y:S04]  /*19e0*/  LDS.U8 R10, [R116+0x800] ;  /* 0x00080000740a7984 */ /* 0x000e680000000000 */
[----:B------:R-:W1:Y:S04]  /*19f0*/  LDS.U8 R14, [R116+0x808] ;  /* 0x00080800740e7984 */ /* 0x000e680000000000 */
[----:B------:R-:W1:Y:S01]  /*1a00*/  LDS.U8 R26, [R116+0x1000] ;  /* 0x00100000741a7984 */ /* 0x000e620000000000 */
[----:B--2---:R-:W-:-:S03]  /*1a10*/  PRMT R5, R8, 0x7604, R5 ;  /* 0x0000760408057816 */ /* 0x004fc60000000005 */
[----:B------:R-:W2:Y:S01]  /*1a20*/  LDS.U8 R30, [R116+0x1008] ;  /* 0x00100800741e7984 */ /* 0x000ea20000000000 */
[----:B---3--:R-:W-:-:S03]  /*1a30*/  PRMT R7, R12, 0x7604, R7 ;  /* 0x000076040c077816 */ /* 0x008fc60000000007 */
[----:B------:R-:W3:Y:S01]  /*1a40*/  LDS.U8 R36, [R116+0x1800] ;  /* 0x0018000074247984 */ /* 0x000ee20000000000 */
[----:B----4-:R-:W-:-:S03]  /*1a50*/  PRMT R9, R22, 0x7604, R9 ;  /* 0x0000760416097816 */ /* 0x010fc60000000009 */
[----:B------:R-:W4:Y:S01]  /*1a60*/  LDS.U8 R40, [R116+0x1808] ;  /* 0x0018080074287984 */ /* 0x000f220000000000 */
[----:B0-----:R-:W-:-:S03]  /*1a70*/  PRMT R11, R28, 0x7604, R11 ;  /* 0x000076041c0b7816 */ /* 0x001fc6000000000b */
[----:B------:R-:W0:Y:S01]  /*1a80*/  LDS.U8 R46, [R116+0x2000] ;  /* 0x00200000742e7984 */ /* 0x000e220000000000 */
[----:B-1----:R-:W-:-:S03]  /*1a90*/  PRMT R13, R34, 0x7604, R13 ;  /* 0x00007604220d7816 */ /* 0x002fc6000000000d */
[----:B------:R-:W1:Y:S01]  /*1aa0*/  LDS.U8 R50, [R116+0x2008] ;  /* 0x0020080074327984 */ /* 0x000e620000000000 */
[----:B------:R-:W-:-:S03]  /*1ab0*/  PRMT R15, R38, 0x7604, R15 ;  /* 0x00007604260f7816 */ /* 0x000fc6000000000f */
        /* <DEDUP_REMOVED lines=11> */
[----:B--2---:R-:W-:-:S03]  /*1b70*/  PRMT R11, R30, 0x7054, R11 ;  /* 0x000070541e0b7816 */ /* 0x004fc6000000000b */
[----:B------:R-:W2:Y:S01]  /*1b80*/  LDS.U8 R110, [R115+0x2000] ;  /* 0x00200000736e7984 */ /* 0x000ea20000000000 */
[----:B---3--:R-:W-:-:S03]  /*1b90*/  PRMT R13, R36, 0x7054, R13 ;  /* 0x00007054240d7816 */ /* 0x008fc6000000000d */
[----:B------:R-:W3:Y:S01]  /*1ba0*/  LDS.U8 R52, [R115+0x2008] ;  /* 0x0020080073347984 */ /* 0x000ee20000000000 */
[----:B----4-:R-:W-:Y:S02]  /*1bb0*/  PRMT R15, R40, 0x7054, R15 ;  /* 0x00007054280f7816 */ /* 0x010fe4000000000f */
[----:B0-----:R-:W-:Y:S02]  /*1bc0*/  PRMT R21, R46, 0x7054, R21 ;  /* 0x000070542e157816 */ /* 0x001fe40000000015 */
[----:B-1----:R-:W-:Y:S02]  /*1bd0*/  PRMT R23, R50, 0x7054, R23 ;  /* 0x0000705432177816 */ /* 0x002fe40000000017 */
[----:B------:R-:W-:Y:S02]  /*1be0*/  PRMT R100, R100, 0x654, R5 ;  /* 0x0000065464647816 */ /* 0x000fe40000000005 */
[----:B------:R-:W-:Y:S02]  /*1bf0*/  PRMT R101, R20, 0x654, R7 ;  /* 0x0000065414657816 */ /* 0x000fe40000000007 */
[----:B------:R-:W-:-:S02]  /*1c00*/  PRMT R102, R102, 0x654, R9 ;  /* 0x0000065466667816 */ /* 0x000fc40000000009 */
[----:B------:R-:W-:Y:S02]  /*1c10*/  PRMT R103, R32, 0x654, R11 ;  /* 0x0000065420677816 */ /* 0x000fe4000000000b */
[----:B------:R-:W-:Y:S02]  /*1c20*/  PRMT R108, R108, 0x654, R13 ;  /* 0x000006546c6c7816 */ /* 0x000fe4000000000d */
[----:B------:R-:W-:Y:S02]  /*1c30*/  PRMT R109, R42, 0x654, R15 ;  /* 0x000006542a6d7816 */ /* 0x000fe4000000000f */
[----:B--2---:R-:W-:Y:S02]  /*1c40*/  PRMT R110, R110, 0x654, R21 ;  /* 0x000006546e6e7816 */ /* 0x004fe40000000015 */
[----:B---3--:R-:W-:Y:S02]  /*1c50*/  PRMT R111, R52, 0x654, R23 ;  /* 0x00000654346f7816 */ /* 0x008fe40000000017 */
[----:B------:R-:W-:Y:S01]  /*1c60*/  R2UR UR4, R24 ;  /* 0x00000000180472ca */ /* 0x000fe200000e0000 */
[----:B------:R-:W-:Y:S01]  /*1c70*/  UMOV UR7, 0x40000040 ;  /* 0x4000004000077882 */ /* 0x000fe20000000000 */
[----:B------:R-:W-:-:S11]  /*1c80*/  WARPGROUP.ARRIVE ;  /* 0x00000000000079c5 */ /* 0x000fd60000000000 */
[----:B------:R-:W-:-:S04]  /*1c90*/  USHF.R.U32.HI UR4, URZ, 0x4, UR4 ;  /* 0x000000043f047899 */ /* 0x000fc80008011604 */
[----:B------:R-:W-:-:S04]  /*1ca0*/  ULOP3.LUT UR4, UR4, 0x3fff, URZ, 0xc0, !UPT ;  /* 0x00003fff04047892 */ /* 0x000fc8000f8ec03f */
[----:B------:R-:W-:-:S04]  /*1cb0*/  ULOP3.LUT UR5, UR4, 0x10000, URZ, 0xfc, !UPT ;  /* 0x0001000004057892 */ /* 0x000fc8000f8efc3f */
[----:B------:R-:W-:-:S07]  /*1cc0*/  ULEA UR4, UR41, UR5, 0xa ;  /* 0x0000000529047291 */ /* 0x000fce000f8e503f */
[----:B------:R-:W-:Y:S02]  /*1cd0*/  UMOV UR6, UR4 ;  /* 0x0000000400067c82 */ /* 0x000fe40008000000 */
[----:B------:R-:W-:Y:S01]  /*1ce0*/  QGMMA.64x128x32.F32.E5M2.E4M3 R24, R100, gdesc[UR4], RZ, !UPT, gsb0 ;  /* 0x01e0000464187df3 */ /* 0x000fe2000c0018ff */
[----:B------:R-:W-:Y:S01]  /*1cf0*/  UIADD3 UR6, UR4, 0x2, URZ ;  /* 0x0000000204067890 */ /* 0x000fe2000fffe03f */
[----:B------:R-:W-:Y:S01]  /*1d00*/  UMOV UR7, 0x40000040 ;  /* 0x4000004000077882 */ /* 0x000fe20000000000 */
[----:B------:R-:W-:Y:S02]  /*1d10*/  WARPGROUP.DEPBAR.LE gsb0, 0x0 ;  /* 0x00008000000079c5 */ /* 0x000fe40000010000 */
[----:B------:R-:W-:-:S07]  /*1d20*/  WARPGROUP.ARRIVE ;  /* 0x00000000000079c5 */ /* 0x000fce0000000000 */
[----:B------:R-:W-:Y:S01]  /*1d30*/  QGMMA.64x128x32.F32.E5M2.E4M3 R24, R108, gdesc[UR4], R24, gsb0 ;  /* 0x01e000046c187df3 */ /* 0x000fe20008001818 */
[----:B------:R-:W-:Y:S01]  /*1d40*/  UIADD3 UR6, UR4, 0x4, URZ ;  /* 0x0000000404067890 */ /* 0x000fe2000fffe03f */
[----:B------:R-:W-:Y:S01]  /*1d50*/  UMOV UR7, 0x40000040 ;  /* 0x4000004000077882 */ /* 0x000fe20000000000 */
[----:B------:R-:W-:Y:S01]  /*1d60*/  UIADD3 UR4, UR4, 0x6, URZ ;  /* 0x0000000604047890 */ /* 0x000fe2000fffe03f */
[----:B------:R-:W-:Y:S02]  /*1d70*/  WARPGROUP.DEPBAR.LE gsb0, 0x0 ;  /* 0x00008000000079c5 */ /* 0x000fe40000010000 */
[----:B------:R-:W-:Y:S04]  /*1d80*/  LDS.U8 R5, [R6+0x2800] ;  /* 0x0028000006057984 */ /* 0x000fe80000000000 */
[----:B------:R-:W0:Y:S04]  /*1d90*/  LDS.U8 R8, [R114+0x2800] ;  /* 0x0028000072087984 */ /* 0x000e280000000000 */
[----:B------:R-:W-:Y:S04]  /*1da0*/  LDS.U8 R7, [R6+0x2808] ;  /* 0x0028080006077984 */ /* 0x000fe80000000000 */
[----:B------:R-:W1:Y:S04]  /*1db0*/  LDS.U8 R12, [R114+0x2808] ;  /* 0x00280800720c7984 */ /* 0x000e680000000000 */
[----:B------:R-:W-:Y:S04]  /*1dc0*/  LDS.U8 R9, [R6+0x3000] ;  /* 0x0030000006097984 */ /* 0x000fe80000000000 */
[----:B------:R-:W2:Y:S04]  /*1dd0*/  LDS.U8 R22, [R114+0x3000] ;  /* 0x0030000072167984 */ /* 0x000ea80000000000 */
[----:B------:R-:W-:Y:S04]  /*1de0*/  LDS.U8 R13, [R6+0x3008] ;  /* 0x00300800060d7984 */ /* 0x000fe80000000000 */
[----:B------:R-:W3:Y:S04]  /*1df0*/  LDS.U8 R108, [R114+0x3008] ;  /* 0x00300800726c7984 */ /* 0x000ee80000000000 */
[----:B------:R-:W4:Y:S04]  /*1e00*/  LDS.U8 R10, [R116+0x2800] ;  /* 0x00280000740a7984 */ /* 0x000f280000000000 */
[----:B------:R-:W4:Y:S04]  /*1e10*/  LDS.U8 R14, [R116+0x2808] ;  /* 0x00280800740e7984 */ /* 0x000f280000000000 */
[----:B------:R-:W4:Y:S04]  /*1e20*/  LDS.U8 R102, [R116+0x3000] ;  /* 0x0030000074667984 */ /* 0x000f280000000000 */
[----:B------:R-:W4:Y:S01]  /*1e30*/  LDS.U8 R110, [R116+0x3008] ;  /* 0x00300800746e7984 */ /* 0x000f220000000000 */
[----:B0-----:R-:W-:-:S03]  /*1e40*/  PRMT R5, R8, 0x7604, R5 ;  /* 0x0000760408057816 */ /* 0x001fc60000000005 */
[----:B------:R-:W0:Y:S04]  /*1e50*/  LDS.U8 R100, [R115+0x2800] ;  /* 0x0028000073647984 */ /* 0x000e280000000000 */
[----:B------:R-:W0:Y:S01]  /*1e60*/  LDS.U8 R20, [R115+0x2808] ;  /* 0x0028080073147984 */ /* 0x000e220000000000 */
[----:B-1----:R-:W-:-:S03]  /*1e70*/  PRMT R7, R12, 0x7604, R7 ;  /* 0x000076040c077816 */ /* 0x002fc60000000007 */
[----:B------:R-:W1:Y:S04]  /*1e80*/  LDS.U8 R11, [R115+0x3000] ;  /* 0x00300000730b7984 */ /* 0x000e680000000000 */
[----:B------:R-:W1:Y:S01]  /*1e90*/  LDS.U8 R112, [R115+0x3008] ;  /* 0x0030080073707984 */ /* 0x000e620000000000 */
[----:B--2---:R-:W-:Y:S02]  /*1ea0*/  PRMT R9, R22, 0x7604, R9 ;  /* 0x0000760416097816 */ /* 0x004fe40000000009 */
[----:B---3--:R-:W-:Y:S02]  /*1eb0*/  PRMT R13, R108, 0x7604, R13 ;  /* 0x000076046c0d7816 */ /* 0x008fe4000000000d */
[----:B----4-:R-:W-:Y:S02]  /*1ec0*/  PRMT R5, R10, 0x7054, R5 ;  /* 0x000070540a057816 */ /* 0x010fe40000000005 */
[----:B------:R-:W-:-:S02]  /*1ed0*/  PRMT R7, R14, 0x7054, R7 ;  /* 0x000070540e077816 */ /* 0x000fc40000000007 */
[----:B------:R-:W-:Y:S02]  /*1ee0*/  PRMT R102, R102, 0x7054, R9 ;  /* 0x0000705466667816 */ /* 0x000fe40000000009 */
[----:B------:R-:W-:Y:S02]  /*1ef0*/  PRMT R13, R110, 0x7054, R13 ;  /* 0x000070546e0d7816 */ /* 0x000fe4000000000d */
[----:B0-----:R-:W-:Y:S02]  /*1f00*/  PRMT R100, R100, 0x654, R5 ;  /* 0x0000065464647816 */ /* 0x001fe40000000005 */
[----:B------:R-:W-:Y:S02]  /*1f10*/  PRMT R101, R20, 0x654, R7 ;  /* 0x0000065414657816 */ /* 0x000fe40000000007 */
[----:B-1----:R-:W-:Y:S02]  /*1f20*/  PRMT R102, R11, 0x654, R102 ;  /* 0x000006540b667816 */ /* 0x002fe40000000066 */
[----:B------:R-:W-:-:S04]  /*1f30*/  PRMT R103, R112, 0x654, R13 ;  /* 0x0000065470677816 */ /* 0x000fc8000000000d */
[----:B------:R-:W-:-:S06]  /*1f40*/  WARPGROUP.ARRIVE ;  /* 0x00000000000079c5 */ /* 0x000fcc0000000000 */
[----:B------:R-:W-:Y:S01]  /*1f50*/  QGMMA.64x128x32.F32.E5M2.E4M3 R24, R100, gdesc[UR4], R24, gsb0 ;  /* 0x01e0000464187df3 */ /* 0x000fe20008001818 */
[----:B------:R-:W-:Y:S01]  /*1f60*/  UMOV UR6, UR4 ;  /* 0x0000000400067c82 */ /* 0x000fe20008000000 */
[----:B------:R-:W-:Y:S01]  /*1f70*/  UMOV UR7, 0x40000040 ;  /* 0x4000004000077882 */ /* 0x000fe20000000000 */
[----:B------:R-:W-:Y:S02]  /*1f80*/  WARPGROUP.DEPBAR.LE gsb0, 0x0 ;  /* 0x00008000000079c5 */ /* 0x000fe40000010000 */
[----:B------:R-:W-:Y:S04]  /*1f90*/  LDS.U8 R5, [R6+0x3800] ;  /* 0x0038000006057984 */ /* 0x000fe80000000000 */
[----:B------:R-:W0:Y:S04]  /*1fa0*/  LDS.U8 R8, [R114+0x3800] ;  /* 0x0038000072087984 */ /* 0x000e280000000000 */
[----:B------:R-:W-:Y:S04]  /*1fb0*/  LDS.U8 R7, [R6+0x3808] ;  /* 0x0038080006077984 */ /* 0x000fe80000000000 */
[----:B------:R-:W-:Y:S04]  /*1fc0*/  LDS.U8 R9, [R6+0x4000] ;  /* 0x0040000006097984 */ /* 0x000fe80000000000 */
[----:B------:R-:W-:Y:S04]  /*1fd0*/  LDS.U8 R11, [R6+0x4008] ;  /* 0x00400800060b7984 */ /* 0x000fe80000000000 */
[----:B------:R-:W1:Y:S04]  /*1fe0*/  LDS.U8 R12, [R114+0x3808] ;  /* 0x00380800720c7984 */ /* 0x000e680000000000 */
[----:B------:R-:W2:Y:S04]  /*1ff0*/  LDS.U8 R22, [R114+0x4000] ;  /* 0x0040000072167984 */ /* 0x000ea80000000000 */
[----:B------:R-:W3:Y:S04]  /*2000*/  LDS.U8 R102, [R114+0x4008] ;  /* 0x0040080072667984 */ /* 0x000ee80000000000 */
[----:B------:R-:W4:Y:S04]  /*2010*/  LDS.U8 R10, [R116+0x3800] ;  /* 0x00380000740a7984 */ /* 0x000f280000000000 */
[----:B------:R-:W4:Y:S04]  /*2020*/  LDS.U8 R14, [R116+0x3808] ;  /* 0x00380800740e7984 */ /* 0x000f280000000000 */
[----:B------:R-:W4:Y:S04]  /*2030*/  LDS.U8 R100, [R116+0x4000] ;  /* 0x0040000074647984 */ /* 0x000f280000000000 */
[----:B------:R-:W4:Y:S01]  /*2040*/  LDS.U8 R112, [R116+0x4008] ;  /* 0x0040080074707984 */ /* 0x000f220000000000 */
[----:B0-----:R-:W-:-:S03]  /*2050*/  PRMT R5, R8, 0x7604, R5 ;  /* 0x0000760408057816 */ /* 0x001fc60000000005 */
[----:B------:R-:W0:Y:S04]  /*2060*/  LDS.U8 R108, [R115+0x3800] ;  /* 0x00380000736c7984 */ /* 0x000e280000000000 */
[----:B------:R-:W0:Y:S04]  /*2070*/  LDS.U8 R20, [R115+0x3808] ;  /* 0x0038080073147984 */ /* 0x000e280000000000 */
[----:B------:R-:W0:Y:S04]  /*2080*/  LDS.U8 R110, [R115+0x4000] ;  /* 0x00400000736e7984 */ /* 0x000e280000000000 */
[----:B------:R-:W0:Y:S01]  /*2090*/  LDS.U8 R6, [R115+0x4008] ;  /* 0x0040080073067984 */ /* 0x000e220000000000 */
[----:B-1----:R-:W-:-:S02]  /*20a0*/  PRMT R7, R12, 0x7604, R7 ;  /* 0x000076040c077816 */ /* 0x002fc40000000007 */
[----:B--2---:R-:W-:Y:S02]  /*20b0*/  PRMT R9, R22, 0x7604, R9 ;  /* 0x0000760416097816 */ /* 0x004fe40000000009 */
[----:B---3--:R-:W-:Y:S02]  /*20c0*/  PRMT R11, R102, 0x7604, R11 ;  /* 0x00007604660b7816 */ /* 0x008fe4000000000b */
[----:B----4-:R-:W-:Y:S02]  /*20d0*/  PRMT R5, R10, 0x7054, R5 ;  /* 0x000070540a057816 */ /* 0x010fe40000000005 */
[----:B------:R-:W-:Y:S02]  /*20e0*/  PRMT R7, R14, 0x7054, R7 ;  /* 0x000070540e077816 */ /* 0x000fe40000000007 */
[----:B------:R-:W-:Y:S02]  /*20f0*/  PRMT R9, R100, 0x7054, R9 ;  /* 0x0000705464097816 */ /* 0x000fe40000000009 */
[----:B------:R-:W-:-:S02]  /*2100*/  PRMT R11, R112, 0x7054, R11 ;  /* 0x00007054700b7816 */ /* 0x000fc4000000000b */
[----:B0-----:R-:W-:Y:S02]  /*2110*/  PRMT R108, R108, 0x654, R5 ;  /* 0x000006546c6c7816 */ /* 0x001fe40000000005 */
[----:B------:R-:W-:Y:S02]  /*2120*/  PRMT R109, R20, 0x654, R7 ;  /* 0x00000654146d7816 */ /* 0x000fe40000000007 */
[----:B------:R-:W-:Y:S02]  /*2130*/  PRMT R110, R110, 0x654, R9 ;  /* 0x000006546e6e7816 */ /* 0x000fe40000000009 */
[----:B------:R-:W-:-:S04]  /*2140*/  PRMT R111, R6, 0x654, R11 ;  /* 0x00000654066f7816 */ /* 0x000fc8000000000b */
[----:B------:R-:W-:-:S06]  /*2150*/  WARPGROUP.ARRIVE ;  /* 0x00000000000079c5 */ /* 0x000fcc0000000000 */
[----:B------:R-:W-:Y:S03]  /*2160*/  QGMMA.64x128x32.F32.E5M2.E4M3 R24, R108, gdesc[UR4], R24, gsb0 ;  /* 0x01e000046c187df3 */ /* 0x000fe60008001818 */
[----:B------:R-:W-:Y:S02]  /*2170*/  WARPGROUP.DEPBAR.LE gsb0, 0x0 ;  /* 0x00008000000079c5 */ /* 0x000fe40000010000 */
[----:B------:R-:W-:Y:S05]  /*2180*/  @!P2 BRA `(.L_x_22) ;  /* 0x000000140090a947 */ /* 0x000fea0003800000 */
[----:B------:R-:W-:Y:S05]  /*2190*/  @!P0 BRA `(.L_x_23) ;  /* 0x0000000000048947 */ /* 0x000fea0003800000 */
[----:B------:R-:W-:Y:S01]  /*21a0*/  BPT.TRAP 0x1 ;  /* 0x000000040000795c */ /* 0x000fe20000300000 */
.L_x_23:
[----:B------:R-:W-:-:S05]  /*21b0*/  IMAD.SHL.U32 R12, R0, 0x4000, RZ ;  /* 0x00004000000c7824 */ /* 0x000fca00078e00ff */
[----:B------:R-:W-:Y:S01]  /*21c0*/  IADD3 R5, R3, R12, R96 ;  /* 0x0000000c03057210 */ /* 0x000fe20007ffe060 */
[----:B------:R-:W-:Y:S06]  /*21d0*/  @P1 BRA `(.L_x_24) ;  /* 0x0000000000081947 */ /* 0x000fec0003800000 */
[----:B------:R-:W0:Y:S02]  /*21e0*/  SYNCS.PHASECHK.TRANS64.TRYWAIT P1, [R4+URZ], R117 ;  /* 0x00000075040075a7 */ /* 0x000e24000802017f */
[----:B0-----:R-:W-:Y:S05]  /*21f0*/  @!P1 BRA `(.L_x_25) ;  /* 0x0000008000109947 */ /* 0x001fea0003800000 */
.L_x_24:
[C-C-:B------:R-:W-:Y:S01]  /*2200*/  IMAD.IADD R14, R99.reuse, 0x1, R5.reuse ;  /* 0x00000001630e7824 */ /* 0x140fe200078e0205 */
[----:B0-----:R-:W-:Y:S01]  /*2210*/  LDS.U8 R4, [R5+0x800] ;  /* 0x0008000005047984 */ /* 0x001fe20000000000 */
[----:B------:R-:W-:Y:S01]  /*2220*/  IMAD.IADD R20, R104, 0x1, R5 ;  /* 0x0000000168147824 */ /* 0x000fe200078e0205 */
[----:B------:R-:W0:Y:S02]  /*2230*/  LDC R100, c[0x0][0x28c] ;  /* 0x0000a300ff647b82 */ /* 0x000e240000000800 */
[----:B------:R-:W1:Y:S01]  /*2240*/  LDS.U8 R7, [R14+0x800] ;  /* 0x000800000e077984 */ /* 0x000e620000000000 */
[----:B------:R-:W-:-:S03]  /*2250*/  IMAD.IADD R22, R99, 0x1, R20 ;  /* 0x0000000163167824 */ /* 0x000fc600078e0214 */
[----:B------:R-:W-:Y:S04]  /*2260*/  LDS.U8 R6, [R5+0x808] ;  /* 0x0008080005067984 */ /* 0x000fe80000000000 */
[----:B------:R-:W-:Y:S04]  /*2270*/  LDS.U8 R8, [R5+0x1000] ;  /* 0x0010000005087984 */ /* 0x000fe80000000000 */
[----:B------:R-:W-:Y:S04]  /*2280*/  LDS.U8 R10, [R5+0x1008] ;  /* 0x00100800050a7984 */ /* 0x000fe80000000000 */
[----:B------:R-:W2:Y:S04]  /*2290*/  LDS.U8 R13, [R14+0x808] ;  /* 0x000808000e0d7984 */ /* 0x000ea80000000000 */
[----:B------:R-:W3:Y:S01]  /*22a0*/  LDS.U8 R21, [R14+0x1000] ;  /* 0x001000000e157984 */ /* 0x000ee20000000000 */
[----:B0-----:R-:W-:-:S03]  /*22b0*/  ISETP.GE.AND P1, PT, R100, 0x101, PT ;  /* 0x000001016400780c */ /* 0x001fc60003f26270 */
[----:B------:R-:W0:Y:S04]  /*22c0*/  LDS.U8 R103, [R14+0x1008] ;  /* 0x001008000e677984 */ /* 0x000e280000000000 */
[----:B------:R-:W4:Y:S04]  /*22d0*/  LDS.U8 R9, [R20+0x800] ;  /* 0x0008000014097984 */ /* 0x000f280000000000 */
[----:B------:R-:W4:Y:S04]  /*22e0*/  LDS.U8 R15, [R20+0x808] ;  /* 0x00080800140f7984 */ /* 0x000f280000000000 */
[----:B------:R-:W4:Y:S04]  /*22f0*/  LDS.U8 R23, [R20+0x1000] ;  /* 0x0010000014177984 */ /* 0x000f280000000000 */
[----:B------:R-:W4:Y:S01]  /*2300*/  LDS.U8 R109, [R20+0x1008] ;  /* 0x00100800146d7984 */ /* 0x000f220000000000 */
[----:B-1----:R-:W-:-:S03]  /*2310*/  PRMT R4, R7, 0x7604, R4 ;  /* 0x0000760407047816 */ /* 0x002fc60000000004 */
[----:B------:R-:W1:Y:S04]  /*2320*/  LDS.U8 R11, [R22+0x800] ;  /* 0x00080000160b7984 */ /* 0x000e680000000000 */
[----:B------:R-:W1:Y:S04]  /*2330*/  LDS.U8 R101, [R22+0x808] ;  /* 0x0008080016657984 */ /* 0x000e680000000000 */
[----:B------:R-:W1:Y:S04]  /*2340*/  LDS.U8 R5, [R22+0x1000] ;  /* 0x0010000016057984 */ /* 0x000e680000000000 */
[----:B------:R-:W1:Y:S01]  /*2350*/  LDS.U8 R111, [R22+0x1008] ;  /* 0x00100800166f7984 */ /* 0x000e620000000000 */
[----:B--2---:R-:W-:-:S02]  /*2360*/  PRMT R6, R13, 0x7604, R6 ;  /* 0x000076040d067816 */ /* 0x004fc40000000006 */
[----:B---3--:R-:W-:Y:S02]  /*2370*/  PRMT R8, R21, 0x7604, R8 ;  /* 0x0000760415087816 */ /* 0x008fe40000000008 */
[----:B0-----:R-:W-:Y:S02]  /*2380*/  PRMT R10, R103, 0x7604, R10 ;  /* 0x00007604670a7816 */ /* 0x001fe4000000000a */
[----:B----4-:R-:W-:Y:S02]  /*2390*/  PRMT R4, R9, 0x7054, R4 ;  /* 0x0000705409047816 */ /* 0x010fe40000000004 */
[----:B------:R-:W-:Y:S02]  /*23a0*/  PRMT R6, R15, 0x7054, R6 ;  /* 0x000070540f067816 */ /* 0x000fe40000000006 */
[----:B------:R-:W-:Y:S02]  /*23b0*/  PRMT R8, R23, 0x7054, R8 ;  /* 0x0000705417087816 */ /* 0x000fe40000000008 */
[----:B------:R-:W-:-:S02]  /*23c0*/  PRMT R10, R109, 0x7054, R10 ;  /* 0x000070546d0a7816 */ /* 0x000fc4000000000a */
[----:B-1----:R-:W-:Y:S01]  /*23d0*/  PRMT R100, R11, 0x654, R4 ;  /* 0x000006540b647816 */ /* 0x002fe20000000004 */
[----:B------:R-:W-:Y:S01]  /*23e0*/  IMAD.U32 R4, RZ, RZ, UR41 ;  /* 0x00000029ff047e24 */ /* 0x000fe2000f8e00ff */
[----:B------:R-:W-:Y:S02]  /*23f0*/  PRMT R101, R101, 0x654, R6 ;  /* 0x0000065465657816 */ /* 0x000fe40000000006 */
[----:B------:R-:W-:Y:S02]  /*2400*/  PRMT R102, R5, 0x654, R8 ;  /* 0x0000065405667816 */ /* 0x000fe40000000008 */
[----:B------:R-:W-:Y:S01]  /*2410*/  PRMT R103, R111, 0x654, R10 ;  /* 0x000006546f677816 */ /* 0x000fe2000000000a */
[----:B------:R-:W-:Y:S06]  /*2420*/  @!P1 BRA `(.L_x_26) ;  /* 0x0000000800f49947 */ /* 0x000fec0003800000 */
[----:B------:R-:W-:Y:S01]  /*2430*/  R2UR UR7, R0 ;  /* 0x00000000000772ca */ /* 0x000fe200000e0000 */
[----:B------:R-:W-:Y:S02]  /*2440*/  IMAD.U32 R5, RZ, RZ, UR44 ;  /* 0x0000002cff057e24 */ /* 0x000fe4000f8e00ff */
[----:B------:R-:W-:-:S12]  /*2450*/  IMAD.U32 R4, RZ, RZ, UR41 ;  /* 0x00000029ff047e24 */ /* 0x000fd8000f8e00ff */
.L_x_34:
[----:B------:R-:W-:-:S04]  /*2460*/  UIADD3 UR4, UR7, 0x1, URZ ;  /* 0x0000000107047890 */ /* 0x000fc8000fffe03f */
[----:B------:R-:W-:-:S04]  /*2470*/  UISETP.NE.AND UP0, UPT, UR4, 0x7, UPT ;  /* 0x000000070400788c */ /* 0x000fc8000bf05270 */
[----:B------:R-:W-:Y:S02]  /*2480*/  USEL UR6, URZ, 0x1, UP0 ;  /* 0x000000013f067887 */ /* 0x000fe40008000000 */
[----:B------:R-:W-:-:S04]  /*2490*/  USEL UR4, UR4, URZ, UP0 ;  /* 0x0000003f04047287 */ /* 0x000fc80008000000 */
[----:B------:R-:W-:Y:S02]  /*24a0*/  LOP3.LUT R113, R113, UR6, RZ, 0x3c, !PT ;  /* 0x0000000671717c12 */ /* 0x000fe4000f8e3cff */
[----:B------:R-:W-:Y:S01]  /*24b0*/  IMAD.U32 R0, RZ, RZ, UR4 ;  /* 0x00000004ff007e24 */ /* 0x000fe2000f8e00ff */
[----:B------:R-:W-:Y:S06]  /*24c0*/  @!P0 BRA `(.L_x_27) ;  /* 0x0000000000048947 */ /* 0x000fec0003800000 */
[----:B------:R-:W-:Y:S01]  /*24d0*/  BPT.TRAP 0x1 ;  /* 0x000000040000795c */ /* 0x000fe20000300000 */
.L_x_27:
[----:B------:R-:W0:Y:S01]  /*24e0*/  S2UR UR6, SR_CgaCtaId ;  /* 0x00000000000679c3 */ /* 0x000e220000008800 */
[----:B------:R-:W-:Y:S01]  /*24f0*/  UMOV UR4, 0x400 ;  /* 0x0000040000047882 */ /* 0x000fe20000000000 */
[----:B------:R-:W-:Y:S01]  /*2500*/  SHF.L.U32 R117, R113, 0x1f, RZ ;  /* 0x0000001f71757819 */ /* 0x000fe200000006ff */
[----:B------:R-:W-:Y:S01]  /*2510*/  UMOV UR11, 0x40000040 ;  /* 0x40000040000b7882 */ /* 0x000fe20000000000 */
[----:B------:R-:W-:-:S04]  /*2520*/  IMAD.U32 R7, RZ, RZ, UR7 ;  /* 0x00000007ff077e24 */ /* 0x000fc8000f8e00ff */
[----:B------:R-:W-:Y:S01]  /*2530*/  IMAD R6, R7, 0x4000, R96 ;  /* 0x0000400007067824 */ /* 0x000fe200078e0260 */
[----:B0-----:R-:W-:Y:S02]  /*2540*/  ULEA UR4, UR6, UR4, 0x18 ;  /* 0x0000000406047291 */ /* 0x001fe4000f8ec03f */
[----:B------:R-:W-:-:S04]  /*2550*/  ULEA UR6, UR7, UR5, 0xa ;  /* 0x0000000507067291 */ /* 0x000fc8000f8e503f */
[----:B------:R-:W-:Y:S01]  /*2560*/  IMAD.U32 R3, RZ, RZ, UR4 ;  /* 0x00000004ff037e24 */ /* 0x000fe2000f8e00ff */
[----:B------:R-:W-:Y:S02]  /*2570*/  UIADD3 UR4, UR6, 0x2, URZ ;  /* 0x0000000206047890 */ /* 0x000fe4000fffe03f */
[----:B------:R-:W-:Y:S01]  /*2580*/  UMOV UR10, UR6 ;  /* 0x00000006000a7c82 */ /* 0x000fe20008000000 */
[----:B------:R-:W-:Y:S02]  /*2590*/  IMAD R20, R0, 0x8, R3 ;  /* 0x0000000800147824 */ /* 0x000fe400078e0203 */
[----:B------:R-:W-:Y:S02]  /*25a0*/  IMAD.IADD R22, R3, 0x1, R6 ;  /* 0x0000000103167824 */ /* 0x000fe400078e0206 */
[----:B------:R0:W1:Y:S01]  /*25b0*/  SYNCS.PHASECHK.TRANS64.TRYWAIT P1, [R20+URZ], R117 ;  /* 0x00000075140075a7 */ /* 0x000062000802017f */
[----:B------:R-:W-:Y:S01]  /*25c0*/  WARPGROUP.ARRIVE ;  /* 0x00000000000079c5 */ /* 0x000fe20000000000 */
[----:B------:R-:W-:-:S02]  /*25d0*/  IMAD.IADD R112, R99, 0x1, R22 ;  /* 0x0000000163707824 */ /* 0x000fc400078e0216 */
[----:B------:R-:W-:-:S03]  /*25e0*/  IMAD.IADD R114, R104, 0x1, R22 ;  /* 0x0000000168727824 */ /* 0x000fc600078e0216 */
[----:B------:R-:W-:Y:S01]  /*25f0*/  QGMMA.64x128x32.F32.E5M2.E4M3 R24, R100, gdesc[UR8], R24, gsb0 ;  /* 0x01e0000864187df3 */ /* 0x000fe20008001818 */
[----:B------:R-:W-:Y:S01]  /*2600*/  IMAD.IADD R116, R99, 0x1, R114 ;  /* 0x0000000163747824 */ /* 0x000fe200078e0272 */
[----:B------:R-:W-:Y:S01]  /*2610*/  UMOV UR10, UR4 ;  /* 0x00000004000a7c82 */ /* 0x000fe20008000000 */
[----:B------:R-:W-:Y:S01]  /*2620*/  UMOV UR11, 0x40000040 ;  /* 0x40000040000b7882 */ /* 0x000fe20000000000 */
[----:B------:R-:W-:Y:S02]  /*2630*/  WARPGROUP.DEPBAR.LE gsb0, 0x0 ;  /* 0x00008000000079c5 */ /* 0x000fe40000010000 */
[----:B------:R-:W-:Y:S04]  /*2640*/  LDS.U8 R6, [R22+0x1800] ;  /* 0x0018000016067984 */ /* 0x000fe80000000000 */
[----:B------:R-:W2:Y:S04]  /*2650*/  LDS.U8 R7, [R112+0x1800] ;  /* 0x0018000070077984 */ /* 0x000ea80000000000 */
[----:B------:R-:W-:Y:S04]  /*2660*/  LDS.U8 R8, [R22+0x1808] ;  /* 0x0018080016087984 */ /* 0x000fe80000000000 */
[----:B------:R-:W3:Y:S04]  /*2670*/  LDS.U8 R13, [R112+0x1808] ;  /* 0x00180800700d7984 */ /* 0x000ee80000000000 */
[----:B------:R-:W-:Y:S04]  /*2680*/  LDS.U8 R10, [R22+0x2000] ;  /* 0x00200000160a7984 */ /* 0x000fe80000000000 */
[----:B------:R-:W4:Y:S04]  /*2690*/  LDS.U8 R21, [R112+0x2000] ;  /* 0x0020000070157984 */ /* 0x000f280000000000 */
[----:B------:R-:W-:Y:S04]  /*26a0*/  LDS.U8 R12, [R22+0x2008] ;  /* 0x00200800160c7984 */ /* 0x000fe80000000000 */
[----:B------:R-:W0:Y:S04]  /*26b0*/  LDS.U8 R103, [R112+0x2008] ;  /* 0x0020080070677984 */ /* 0x000e280000000000 */
[----:B------:R-:W1:Y:S04]  /*26c0*/  LDS.U8 R9, [R114+0x1800] ;  /* 0x0018000072097984 */ /* 0x000e680000000000 */
[----:B------:R-:W1:Y:S04]  /*26d0*/  LDS.U8 R15, [R114+0x1808] ;  /* 0x00180800720f7984 */ /* 0x000e680000000000 */
[----:B------:R-:W1:Y:S04]  /*26e0*/  LDS.U8 R23, [R114+0x2000] ;  /* 0x0020000072177984 */ /* 0x000e680000000000 */
[----:B------:R-:W1:Y:S01]  /*26f0*/  LDS.U8 R111, [R114+0x2008] ;  /* 0x00200800726f7984 */ /* 0x000e620000000000 */
[----:B--2---:R-:W-:-:S03]  /*2700*/  PRMT R6, R7, 0x7604, R6 ;  /* 0x0000760407067816 */ /* 0x004fc60000000006 */
[----:B------:R-:W2:Y:S04]  /*2710*/  LDS.U8 R11, [R116+0x1800] ;  /* 0x00180000740b7984 */ /* 0x000ea80000000000 */
[----:B------:R-:W2:Y:S01]  /*2720*/  LDS.U8 R109, [R116+0x1808] ;  /* 0x00180800746d7984 */ /* 0x000ea20000000000 */
[----:B---3--:R-:W-:-:S03]  /*2730*/  PRMT R8, R13, 0x7604, R8 ;  /* 0x000076040d087816 */ /* 0x008fc60000000008 */
[----:B------:R-:W3:Y:S04]  /*2740*/  LDS.U8 R101, [R116+0x2000] ;  /* 0x0020000074657984 */ /* 0x000ee80000000000 */
[----:B------:R-:W3:Y:S01]  /*2750*/  LDS.U8 R14, [R116+0x2008] ;  /* 0x00200800740e7984 */ /* 0x000ee20000000000 */
[----:B----4-:R-:W-:Y:S02]  /*2760*/  PRMT R10, R21, 0x7604, R10 ;  /* 0x00007604150a7816 */ /* 0x010fe4000000000a */
[----:B0-----:R-:W-:Y:S02]  /*2770*/  PRMT R12, R103, 0x7604, R12 ;  /* 0x00007604670c7816 */ /* 0x001fe4000000000c */
[----:B-1----:R-:W-:Y:S02]  /*2780*/  PRMT R6, R9, 0x7054, R6 ;  /* 0x0000705409067816 */ /* 0x002fe40000000006 */
[----:B------:R-:W-:-:S02]  /*2790*/  PRMT R8, R15, 0x7054, R8 ;  /* 0x000070540f087816 */ /* 0x000fc40000000008 */
[----:B------:R-:W-:Y:S02]  /*27a0*/  PRMT R10, R23, 0x7054, R10 ;  /* 0x00007054170a7816 */ /* 0x000fe4000000000a */
[----:B------:R-:W-:Y:S02]  /*27b0*/  PRMT R111, R111, 0x7054, R12 ;  /* 0x000070546f6f7816 */ /* 0x000fe4000000000c */
[----:B--2---:R-:W-:Y:S02]  /*27c0*/  PRMT R108, R11, 0x654, R6 ;  /* 0x000006540b6c7816 */ /* 0x004fe40000000006 */
[----:B------:R-:W-:Y:S02]  /*27d0*/  PRMT R109, R109, 0x654, R8 ;  /* 0x000006546d6d7816 */ /* 0x000fe40000000008 */
[----:B---3--:R-:W-:Y:S02]  /*27e0*/  PRMT R110, R101, 0x654, R10 ;  /* 0x00000654656e7816 */ /* 0x008fe4000000000a */
[----:B------:R-:W-:-:S04]  /*27f0*/  PRMT R111, R14, 0x654, R111 ;  /* 0x000006540e6f7816 */ /* 0x000fc8000000006f */
[----:B------:R-:W-:-:S06]  /*2800*/  WARPGROUP.ARRIVE ;  /* 0x00000000000079c5 */ /* 0x000fcc0000000000 */
[----:B------:R-:W-:Y:S03]  /*2810*/  QGMMA.64x128x32.F32.E5M2.E4M3 R24, R108, gdesc[UR8], R24, gsb0 ;  /* 0x01e000086c187df3 */ /* 0x000fe60008001818 */
        /* <DEDUP_REMOVED lines=28> */
[----:B------:R-:W-:Y:S01]  /*29e0*/  PRMT R103, R115, 0x654, R12 ;  /* 0x0000065473677816 */ /* 0x000fe2000000000c */
[----:B------:R-:W-:Y:S06]  /*29f0*/  @!P0 BRA `(.L_x_28) ;  /* 0x0000000000048947 */ /* 0x000fec0003800000 */
[----:B------:R-:W-:Y:S01]  /*2a00*/  BPT.TRAP 0x1 ;  /* 0x000000040000795c */ /* 0x000fe20000300000 */
.L_x_28:
[----:B------:R-:W-:Y:S01]  /*2a10*/  IMAD R6, R4, 0x8, R3 ;  /* 0x0000000804067824 */ /* 0x000fe200078e0203 */
[----:B------:R-:W-:-:S03]  /*2a20*/  ISETP.GT.U32.AND P2, PT, R18, 0x1, PT ;  /* 0x000000011200780c */ /* 0x000fc60003f44070 */
[----:B------:R-:W-:-:S05]  /*2a30*/  VIADD R6, R6, 0x38 ;  /* 0x0000003806067836 */ /* 0x000fca0000000000 */
[----:B------:R-:W-:-:S04]  /*2a40*/  PRMT R6, RZ, 0x654, R6 ;  /* 0x00000654ff067816 */ /* 0x000fc80000000006 */
[----:B------:R0:W-:Y:S01]  /*2a50*/  SYNCS.ARRIVE.TRANS64.RED.A1T0 RZ, [R6+URZ], RZ ;  /* 0x000000ff06ff79a7 */ /* 0x0001e2000810043f */
[----:B------:R-:W-:Y:S05]  /*2a60*/  @P2 BRA `(.L_x_29) ;  /* 0x0000000000042947 */ /* 0x000fea0003800000 */
[----:B------:R-:W-:Y:S01]  /*2a70*/  BPT.TRAP 0x1 ;  /* 0x000000040000795c */ /* 0x000fe20000300000 */
.L_x_29:
[----:B------:R-:W-:Y:S01]  /*2a80*/  UIADD3 UR4, UR6, 0x4, URZ ;  /* 0x0000000406047890 */ /* 0x000fe2000fffe03f */
[----:B------:R-:W-:Y:S01]  /*2a90*/  WARPGROUP.ARRIVE ;  /* 0x00000000000079c5 */ /* 0x000fe20000000000 */
[----:B------:R-:W-:Y:S01]  /*2aa0*/  UMOV UR11, 0x40000040 ;  /* 0x40000040000b7882 */ /* 0x000fe20000000000 */
[----:B------:R-:W-:-:S04]  /*2ab0*/  VIADD R4, R4, 0x1 ;  /* 0x0000000104047836 */ /* 0x000fc80000000000 */
[----:B------:R-:W-:Y:S01]  /*2ac0*/  UMOV UR10, UR4 ;  /* 0x00000004000a7c82 */ /* 0x000fe20008000000 */
[C---:B------:R-:W-:Y:S01]  /*2ad0*/  ISETP.NE.AND P2, PT, R4.reuse, 0x7, PT ;  /* 0x000000070400780c */ /* 0x040fe20003f45270 */
[----:B------:R-:W-:Y:S03]  /*2ae0*/  QGMMA.64x128x32.F32.E5M2.E4M3 R24, R100, gdesc[UR8], R24, gsb0 ;  /* 0x01e0000864187df3 */ /* 0x000fe60008001818 */
[----:B------:R-:W-:Y:S01]  /*2af0*/  SEL R4, R4, RZ, P2 ;  /* 0x000000ff04047207 */ /* 0x000fe20001000000 */
[----:B------:R-:W-:Y:S02]  /*2b00*/  WARPGROUP.DEPBAR.LE gsb0, 0x0 ;  /* 0x00008000000079c5 */ /* 0x000fe40000010000 */
[----:B0-----:R-:W-:Y:S04]  /*2b10*/  LDS.U8 R6, [R22+0x3800] ;  /* 0x0038000016067984 */ /* 0x001fe80000000000 */
        /* <DEDUP_REMOVED lines=29> */
.L_x_30:
[----:B------:R-:W-:Y:S01]  /*2cf0*/  IMAD.SHL.U32 R12, R0, 0x4000, RZ ;  /* 0x00004000000c7824 */ /* 0x000fe200078e00ff */
[----:B------:R-:W-:Y:S04]  /*2d00*/  BSSY B0, `(.L_x_31) ;  /* 0x0000005000007945 */ /* 0x000fe80003800000 */
[----:B------:R-:W-:Y:S01]  /*2d10*/  IADD3 R22, R3, R12, R96 ;  /* 0x0000000c03167210 */ /* 0x000fe20007ffe060 */
[----:B------:R-:W-:Y:S06]  /*2d20*/  @P1 BRA `(.L_x_32) ;  /* 0x0000000000081947 */ /* 0x000fec0003800000 */
[----:B------:R-:W0:Y:S02]  /*2d30*/  SYNCS.PHASECHK.TRANS64.TRYWAIT P1, [R20+URZ], R117 ;  /* 0x00000075140075a7 */ /* 0x000e24000802017f */
[----:B0-----:R-:W-:Y:S05]  /*2d40*/  @!P1 BRA `(.L_x_33) ;  /* 0x0000007400509947 */ /* 0x001fea0003800000 */
.L_x_32:
[----:B------:R-:W-:Y:S05]  /*2d50*/  BSYNC B0 ;  /* 0x0000000000007941 */ /* 0x000fea0003800000 */
.L_x_31:
[C-C-:B0-----:R-:W-:Y:S01]  /*2d60*/  IMAD.IADD R20, R99.reuse, 0x1, R22.reuse ;  /* 0x0000000163147824 */ /* 0x141fe200078e0216 */
[----:B------:R-:W-:Y:S01]  /*2d70*/  LDS.U8 R10, [R22+0x1000] ;  /* 0x00100000160a7984 */ /* 0x000fe20000000000 */
[----:B------:R-:W-:Y:S01]  /*2d80*/  IMAD.IADD R100, R104, 0x1, R22 ;  /* 0x0000000168647824 */ /* 0x000fe200078e0216 */
[----:B------:R-:W-:Y:S05]  /*2d90*/  WARPSYNC.ALL ;  /* 0x0000000000007948 */ /* 0x000fea0003800000 */
[----:B------:R-:W0:Y:S01]  /*2da0*/  LDS.U8 R21, [R20+0x1000] ;  /* 0x0010000014157984 */ /* 0x000e220000000000 */
[----:B------:R-:W-:-:S03]  /*2db0*/  IMAD.IADD R102, R99, 0x1, R100 ;  /* 0x0000000163667824 */ /* 0x000fc600078e0264 */
        /* <DEDUP_REMOVED lines=14> */
[----:B------:R0:W0:Y:S01]  /*2ea0*/  LDS.U8 R119, [R102+0x1008] ;  /* 0x0010080066777984 */ /* 0x0000220000000000 */
        /* <DEDUP_REMOVED lines=10> */
[----:B------:R-:W-:Y:S01]  /*2f50*/  PRMT R103, R119, 0x654, R14 ;  /* 0x0000065477677816 */ /* 0x000fe2000000000e */
[----:B------:R-:W-:Y:S01]  /*2f60*/  UIADD3 UR4, UR6, 0x6, URZ ;  /* 0x0000000606047890 */ /* 0x000fe2000fffe03f */
[----:B------:R-:W-:Y:S01]  /*2f70*/  WARPGROUP.ARRIVE ;  /* 0x00000000000079c5 */ /* 0x000fe20000000000 */
[----:B------:R-:W-:Y:S01]  /*2f80*/  UMOV UR7, 0x40000040 ;  /* 0x4000004000077882 */ /* 0x000fe20000000000 */
[C---:B------:R-:W-:Y:S01]  /*2f90*/  ISETP.GT.AND P1, PT, R5.reuse, 0x2, PT ;  /* 0x000000020500780c */ /* 0x040fe20003f24270 */
[----:B------:R-:W-:-:S03]  /*2fa0*/  VIADD R5, R5, 0xffffffff ;  /* 0xffffffff05057836 */ /* 0x000fc60000000000 */
[----:B------:R-:W-:Y:S02]  /*2fb0*/  UMOV UR6, UR4 ;  /* 0x0000000400067c82 */ /* 0x000fe40008000000 */
[----:B------:R-:W-:Y:S01]  /*2fc0*/  QGMMA.64x128x32.F32.E5M2.E4M3 R24, R108, gdesc[UR4], R24, gsb0 ;  /* 0x01e000046c187df3 */ /* 0x000fe20008001818 */
[----:B------:R-:W-:Y:S02]  /*2fd0*/  R2UR UR7, R0 ;  /* 0x00000000000772ca */ /* 0x000fe400000e0000 */
[----:B------:R-:W-:-:S04]  /*2fe0*/  WARPGROUP.DEPBAR.LE gsb0, 0x0 ;  /* 0x00008000000079c5 */ /* 0x000fc80000010000 */
[----:B------:R-:W-:Y:S09]  /*2ff0*/  @P1 BRA `(.L_x_34) ;  /* 0xfffffff400181947 */ /* 0x000ff2000383ffff */
.L_x_26:
[----:B------:R-:W-:Y:S01]  /*3000*/  IMAD.MOV.U32 R7, RZ, RZ, 0x40000040 ;  /* 0x40000040ff077424 */ /* 0x000fe200078e00ff */
[----:B------:R-:W-:Y:S01]  /*3010*/  LEA R6, R0, UR5, 0xa ;  /* 0x0000000500067c11 */ /* 0x000fe2000f8e50ff */
[----:B------:R-:W-:Y:S01]  /*3020*/  WARPGROUP.ARRIVE ;  /* 0x00000000000079c5 */ /* 0x000fe20000000000 */
[----:B------:R-:W-:Y:S01]  /*3030*/  IADD3 R20, R3, R12, R96 ;  /* 0x0000000c03147210 */ /* 0x000fe20007ffe060 */
[----:B------:R-:W-:Y:S01]  /*3040*/  IMAD.MOV.U32 R9, RZ, RZ, 0x40000040 ;  /* 0x40000040ff097424 */ /* 0x000fe200078e00ff */
[C---:B------:R-:W-:Y:S01]  /*3050*/  R2UR UR6, R6.reuse ;  /* 0x00000000060672ca */ /* 0x040fe200000e0000 */
[----:B------:R-:W-:Y:S01]  /*3060*/  VIADD R8, R6, 0x2 ;  /* 0x0000000206087836 */ /* 0x000fe20000000000 */
[----:B------:R-:W-:Y:S01]  /*3070*/  R2UR UR7, R7 ;  /* 0x00000000070772ca */ /* 0x000fe200000e0000 */
[--C-:B------:R-:W-:Y:S02]  /*3080*/  IMAD.IADD R22, R99, 0x1, R20.reuse ;  /* 0x0000000163167824 */ /* 0x100fe400078e0214 */
[----:B------:R-:W-:-:S04]  /*3090*/  IMAD.IADD R108, R104, 0x1, R20 ;  /* 0x00000001686c7824 */ /* 0x000fc800078e0214 */
[----:B------:R-:W-:-:S06]  /*30a0*/  IMAD.IADD R110, R99, 0x1, R108 ;  /* 0x00000001636e7824 */ /* 0x000fcc00078e026c */
[----:B------:R-:W-:Y:S01]  /*30b0*/  QGMMA.64x128x32.F32.E5M2.E4M3 R24, R100, gdesc[UR4], R24, gsb0 ;  /* 0x01e0000464187df3 */ /* 0x000fe20008001818 */
[----:B------:R-:W-:Y:S02]  /*30c0*/  R2UR UR6, R8 ;  /* 0x00000000080672ca */ /* 0x000fe400000e0000 */
[----:B------:R-:W-:Y:S01]  /*30d0*/  R2UR UR7, R9 ;  /* 0x00000000090772ca */ /* 0x000fe200000e0000 */
[----:B------:R-:W-:Y:S02]  /*30e0*/  WARPGROUP.DEPBAR.LE gsb0, 0x0 ;  /* 0x00008000000079c5 */ /* 0x000fe40000010000 */
[----:B------:R-:W-:Y:S04]  /*30f0*/  LDS.U8 R0, [R20+0x1800] ;  /* 0x0018000014007984 */ /* 0x000fe80000000000 */
[----:B------:R-:W-:Y:S04]  /*3100*/  LDS.U8 R10, [R20+0x1808] ;  /* 0x00180800140a7984 */ /* 0x000fe80000000000 */
[----:B------:R-:W-:Y:S04]  /*3110*/  LDS.U8 R12, [R20+0x2000] ;  /* 0x00200000140c7984 */ /* 0x000fe80000000000 */
[----:B------:R-:W-:Y:S04]  /*3120*/  LDS.U8 R14, [R20+0x2008] ;  /* 0x00200800140e7984 */ /* 0x000fe80000000000 */
[----:B------:R-:W0:Y:S04]  /*3130*/  LDS.U8 R5, [R22+0x1800] ;  /* 0x0018000016057984 */ /* 0x000e280000000000 */
[----:B------:R-:W1:Y:S04]  /*3140*/  LDS.U8 R15, [R22+0x1808] ;  /* 0x00180800160f7984 */ /* 0x000e680000000000 */
[----:B------:R-:W2:Y:S04]  /*3150*/  LDS.U8 R23, [R22+0x2000] ;  /* 0x0020000016177984 */ /* 0x000ea80000000000 */
[----:B------:R-:W3:Y:S04]  /*3160*/  LDS.U8 R111, [R22+0x2008] ;  /* 0x00200800166f7984 */ /* 0x000ee80000000000 */
[----:B------:R-:W4:Y:S04]  /*3170*/  LDS.U8 R11, [R108+0x1800] ;  /* 0x001800006c0b7984 */ /* 0x000f280000000000 */
[----:B------:R-:W4:Y:S04]  /*3180*/  LDS.U8 R21, [R108+0x1808] ;  /* 0x001808006c157984 */ /* 0x000f280000000000 */
[----:B------:R-:W4:Y:S04]  /*3190*/  LDS.U8 R103, [R108+0x2000] ;  /* 0x002000006c677984 */ /* 0x000f280000000000 */
[----:B------:R-:W4:Y:S04]  /*31a0*/  LDS.U8 R113, [R108+0x2008] ;  /* 0x002008006c717984 */ /* 0x000f280000000000 */
[----:B------:R-:W4:Y:S04]  /*31b0*/  LDS.U8 R13, [R110+0x1800] ;  /* 0x001800006e0d7984 */ /* 0x000f280000000000 */
[----:B------:R-:W4:Y:S04]  /*31c0*/  LDS.U8 R101, [R110+0x1808] ;  /* 0x001808006e657984 */ /* 0x000f280000000000 */
[----:B------:R-:W4:Y:S01]  /*31d0*/  LDS.U8 R109, [R110+0x2000] ;  /* 0x002000006e6d7984 */ /* 0x000f220000000000 */
[----:B0-----:R-:W-:-:S03]  /*31e0*/  PRMT R0, R5, 0x7604, R0 ;  /* 0x0000760405007816 */ /* 0x001fc60000000000 */
[----:B------:R-:W0:Y:S01]  /*31f0*/  LDS.U8 R115, [R110+0x2008] ;  /* 0x002008006e737984 */ /* 0x000e220000000000 */
[----:B-1----:R-:W-:Y:S02]  /*3200*/  PRMT R10, R15, 0x7604, R10 ;  /* 0x000076040f0a7816 */ /* 0x002fe4000000000a */
[----:B--2---:R-:W-:Y:S02]  /*3210*/  PRMT R12, R23, 0x7604, R12 ;  /* 0x00007604170c7816 */ /* 0x004fe4000000000c */
[----:B---3--:R-:W-:Y:S02]  /*3220*/  PRMT R14, R111, 0x7604, R14 ;  /* 0x000076046f0e7816 */ /* 0x008fe4000000000e */
[----:B----4-:R-:W-:Y:S02]  /*3230*/  PRMT R0, R11, 0x7054, R0 ;  /* 0x000070540b007816 */ /* 0x010fe40000000000 */
[----:B------:R-:W-:Y:S02]  /*3240*/  PRMT R10, R21, 0x7054, R10 ;  /* 0x00007054150a7816 */ /* 0x000fe4000000000a */
[----:B------:R-:W-:-:S02]  /*3250*/  PRMT R12, R103, 0x7054, R12 ;  /* 0x00007054670c7816 */ /* 0x000fc4000000000c */
[----:B------:R-:W-:Y:S02]  /*3260*/  PRMT R14, R113, 0x7054, R14 ;  /* 0x00007054710e7816 */ /* 0x000fe4000000000e */
[----:B------:R-:W-:Y:S02]  /*3270*/  PRMT R100, R13, 0x654, R0 ;  /* 0x000006540d647816 */ /* 0x000fe40000000000 */
[----:B------:R-:W-:Y:S02]  /*3280*/  PRMT R101, R101, 0x654, R10 ;  /* 0x0000065465657816 */ /* 0x000fe4000000000a */
[----:B------:R-:W-:Y:S02]  /*3290*/  PRMT R102, R109, 0x654, R12 ;  /* 0x000006546d667816 */ /* 0x000fe4000000000c */
[----:B0-----:R-:W-:-:S04]  /*32a0*/  PRMT R103, R115, 0x654, R14 ;  /* 0x0000065473677816 */ /* 0x001fc8000000000e */
[----:B------:R-:W-:-:S06]  /*32b0*/  WARPGROUP.ARRIVE ;  /* 0x00000000000079c5 */ /* 0x000fcc0000000000 */
[----:B------:R-:W-:Y:S03]  /*32c0*/  QGMMA.64x128x32.F32.E5M2.E4M3 R24, R100, gdesc[UR4], R24, gsb0 ;  /* 0x01e0000464187df3 */ /* 0x000fe60008001818 */
        /* <DEDUP_REMOVED lines=29> */
[----:B------:R-:W-:Y:S06]  /*34a0*/  @!P0 BRA `(.L_x_35) ;  /* 0x0000000000048947 */ /* 0x000fec0003800000 */
[----:B------:R-:W-:Y:S01]  /*34b0*/  BPT.TRAP 0x1 ;  /* 0x000000040000795c */ /* 0x000fe20000300000 */
.L_x_35:
[----:B------:R-:W-:Y:S01]  /*34c0*/  IMAD R4, R4, 0x8, R3 ;  /* 0x0000000804047824 */ /* 0x000fe200078e0203 */
[----:B------:R-:W-:-:S03]  /*34d0*/  ISETP.GT.U32.AND P1, PT, R18, 0x1, PT ;  /* 0x000000011200780c */ /* 0x000fc60003f24070 */
[----:B------:R-:W-:-:S05]  /*34e0*/  VIADD R4, R4, 0x38 ;  /* 0x0000003804047836 */ /* 0x000fca0000000000 */
[----:B------:R-:W-:-:S04]  /*34f0*/  PRMT R4, RZ, 0x654, R4 ;  /* 0x00000654ff047816 */ /* 0x000fc80000000004 */
[----:B------:R0:W-:Y:S01]  /*3500*/  SYNCS.ARRIVE.TRANS64.RED.A1T0 RZ, [R4+URZ], RZ ;  /* 0x000000ff04ff79a7 */ /* 0x0001e2000810043f */
[----:B------:R-:W-:Y:S05]  /*3510*/  @P1 BRA `(.L_x_36) ;  /* 0x0000000000041947 */ /* 0x000fea0003800000 */
[----:B------:R-:W-:Y:S01]  /*3520*/  BPT.TRAP 0x1 ;  /* 0x000000040000795c */ /* 0x000fe20000300000 */
.L_x_36:
[C---:B0-----:R-:W-:Y:S01]  /*3530*/  VIADD R4, R6.reuse, 0x4 ;  /* 0x0000000406047836 */ /* 0x041fe20000000000 */
[----:B------:R-:W-:Y:S01]  /*3540*/  WARPGROUP.ARRIVE ;  /* 0x00000000000079c5 */ /* 0x000fe20000000000 */
[----:B------:R-:W-:Y:S02]  /*3550*/  IMAD.MOV.U32 R5, RZ, RZ, 0x40000040 ;  /* 0x40000040ff057424 */ /* 0x000fe400078e00ff */
[----:B------:R-:W-:Y:S01]  /*3560*/  VIADD R6, R6, 0x6 ;  /* 0x0000000606067836 */ /* 0x000fe20000000000 */
[----:B------:R-:W-:Y:S01]  /*3570*/  R2UR UR6, R4 ;  /* 0x00000000040672ca */ /* 0x000fe200000e0000 */
[----:B------:R-:W-:Y:S01]  /*3580*/  IMAD.MOV.U32 R7, RZ, RZ, 0x40000040 ;  /* 0x40000040ff077424 */ /* 0x000fe200078e00ff */
[----:B------:R-:W-:-:S13]  /*3590*/  R2UR UR7, R5 ;  /* 0x00000000050772ca */ /* 0x000fda00000e0000 */
        /* <DEDUP_REMOVED lines=20> */
[----:B------:R0:W0:Y:S01]  /*36e0*/  LDS.U8 R12, [R110+0x4008] ;  /* 0x004008006e0c7984 */ /* 0x0000220000000000 */
        /* <DEDUP_REMOVED lines=9> */
[----:B0-----:R-:W-:Y:S02]  /*3780*/  PRMT R110, R101, 0x654, R8 ;  /* 0x00000654656e7816 */ /* 0x001fe40000000008 */
[----:B------:R-:W-:-:S04]  /*3790*/  PRMT R111, R12, 0x654, R111 ;  /* 0x000006540c6f7816 */ /* 0x000fc8000000006f */
[----:B------:R-:W-:-:S06]  /*37a0*/  WARPGROUP.ARRIVE ;  /* 0x00000000000079c5 */ /* 0x000fcc0000000000 */
[----:B------:R-:W-:Y:S03]  /*37b0*/  QGMMA.64x128x32.F32.E5M2.E4M3 R24, R108, gdesc[UR4], R24, gsb0 ;  /* 0x01e000046c187df3 */ /* 0x000fe60008001818 */
[----:B------:R-:W-:Y:S02]  /*37c0*/  WARPGROUP.DEPBAR.LE gsb0, 0x0 ;  /* 0x00008000000079c5 */ /* 0x000fe40000010000 */
.L_x_22:
[----:B------:R-:W-:Y:S05]  /*37d0*/  @!P0 BRA `(.L_x_37) ;  /* 0x0000000000048947 */ /* 0x000fea0003800000 */
[----:B------:R-:W-:Y:S01]  /*37e0*/  BPT.TRAP 0x1 ;  /* 0x000000040000795c */ /* 0x000fe20000300000 */
.L_x_37:
[----:B------:R-:W-:Y:S01]  /*37f0*/  UIADD3 UR6, UR44, UR41, URZ ;  /* 0x000000292c067290 */ /* 0x000fe2000fffe03f */
[----:B------:R-:W-:-:S03]  /*3800*/  ISETP.GT.U32.AND P0, PT, R18, 0x1, PT ;  /* 0x000000011200780c */ /* 0x000fc60003f04070 */
[----:B------:R-:W-:-:S04]  /*3810*/  UIMAD.WIDE.U32 UR4, UR6, 0x24924925, URZ ;  /* 0x24924925060478a5 */ /* 0x000fc8000f8e003f */
[----:B------:R-:W-:-:S04]  /*3820*/  UIADD3 UR4, UR6, -UR5, URZ ;  /* 0x8000000506047290 */ /* 0x000fc8000fffe03f */
[----:B------:R-:W-:-:S04]  /*3830*/  ULEA.HI UR4, UR4, UR5, URZ, 0x1f ;  /* 0x0000000504047291 */ /* 0x000fc8000f8ff83f */
[----:B------:R-:W-:-:S04]  /*3840*/  USHF.R.U32.HI UR4, URZ, 0x2, UR4 ;  /* 0x000000023f047899 */ /* 0x000fc80008011604 */
[----:B------:R-:W-:-:S06]  /*3850*/  UIMAD UR4, UR4, -0x7, UR6 ;  /* 0xfffffff9040478a4 */ /* 0x000fcc000f8e0206 */
[----:B------:R-:W-:-:S04]  /*3860*/  IMAD.U32 R0, RZ, RZ, UR4 ;  /* 0x00000004ff007e24 */ /* 0x000fc8000f8e00ff */
[----:B------:R-:W-:-:S04]  /*3870*/  IMAD R3, R0, 0x8, R3 ;  /* 0x0000000800037824 */ /* 0x000fc800078e0203 */
[----:B------:R-:W-:-:S05]  /*3880*/  VIADD R3, R3, 0x38 ;  /* 0x0000003803037836 */ /* 0x000fca0000000000 */
[----:B------:R-:W-:-:S04]  /*3890*/  PRMT R3, RZ, 0x654, R3 ;  /* 0x00000654ff037816 */ /* 0x000fc80000000003 */
[----:B------:R0:W-:Y:S01]  /*38a0*/  SYNCS.ARRIVE.TRANS64.RED.A1T0 RZ, [R3+URZ], RZ ;  /* 0x000000ff03ff79a7 */ /* 0x0001e2000810043f */
[----:B------:R-:W-:Y:S05]  /*38b0*/  @P0 BRA `(.L_x_38) ;  /* 0x0000000000040947 */ /* 0x000fea0003800000 */
[----:B------:R-:W-:Y:S01]  /*38c0*/  BPT.TRAP 0x1 ;  /* 0x000000040000795c */ /* 0x000fe20000300000 */
.L_x_38:
[----:B------:R-:W-:Y:S01]  /*38d0*/  UIADD3 UR41, UR43, UR41, URZ ;  /* 0x000000292b297290 */ /* 0x000fe2000fffe03f */
[----:B------:R-:W-:Y:S01]  /*38e0*/  IMAD.SHL.U32 R92, R92, 0x80, RZ ;  /* 0x000000805c5c7824 */ /* 0x000fe200078e00ff */
[----:B------:R-:W-:Y:S01]  /*38f0*/  ULDC UR7, c[0x0][0x288] ;  /* 0x0000a20000077ab9 */ /* 0x000fe20000000800 */
[----:B------:R-:W-:Y:S01]  /*3900*/  IMAD.SHL.U32 R10, R89, 0x80, RZ ;  /* 0x00000080590a7824 */ /* 0x000fe200078e00ff */
[----:B------:R-:W-:Y:S01]  /*3910*/  UIMAD.WIDE.U32 UR4, UR41, 0x24924925, URZ ;  /* 0x24924925290478a5 */ /* 0x000fe2000f8e003f */
[----:B------:R-:W-:Y:S01]  /*3920*/  IMAD.MOV.U32 R0, RZ, RZ, -0x1 ;  /* 0xffffffffff007424 */ /* 0x000fe200078e00ff */
[----:B------:R-:W-:Y:S01]  /*3930*/  UISETP.GT.U32.AND UP0, UPT, UR41, 0x6, UPT ;  /* 0x000000062900788c */ /* 0x000fe2000bf04070 */
[----:B------:R-:W-:Y:S01]  /*3940*/  ISETP.GE.AND P0, PT, R92, UR7, PT ;  /* 0x000000075c007c0c */ /* 0x000fe2000bf06270 */
[----:B------:R-:W-:Y:S02]  /*3950*/  UIADD3 UR4, UR41, -UR5, URZ ;  /* 0x8000000529047290 */ /* 0x000fe4000fffe03f */
[----:B------:R-:W-:-:S02]  /*3960*/  UISETP.LT.U32.AND UP0, UPT, UR43, 0x7, UP0 ;  /* 0x000000072b00788c */ /* 0x000fc40008701070 */
[----:B------:R-:W-:Y:S02]  /*3970*/  ULEA.HI UR4, UR4, UR5, URZ, 0x1f ;  /* 0x0000000504047291 */ /* 0x000fe4000f8ff83f */
[----:B------:R-:W-:Y:S01]  /*3980*/  UISETP.GE.U32.AND UP1, UPT, UR43, 0x7, UPT ;  /* 0x000000072b00788c */ /* 0x000fe2000bf26070 */
[----:B------:R-:W-:Y:S01]  /*3990*/  ULDC UR5, c[0x0][0x284] ;  /* 0x0000a10000057ab9 */ /* 0x000fe20000000800 */
[----:B------:R-:W-:Y:S01]  /*39a0*/  USEL UR6, URZ, 0x1, !UP0 ;  /* 0x000000013f067887 */ /* 0x000fe2000c000000 */
[----:B------:R-:W-:Y:S01]  /*39b0*/  ISETP.GE.OR P0, PT, R10, UR5, P0 ;  /* 0x000000050a007c0c */ /* 0x000fe20008706670 */
[----:B------:R-:W-:Y:S02]  /*39c0*/  USHF.R.U32.HI UR4, URZ, 0x2, UR4 ;  /* 0x000000023f047899 */ /* 0x000fe40008011604 */
[----:B------:R-:W-:Y:S02]  /*39d0*/  ULOP3.LUT UR40, UR40, UR6, URZ, 0x3c, !UPT ;  /* 0x0000000628287292 */ /* 0x000fe4000f8e3c3f */
[----:B------:R-:W-:-:S03]  /*39e0*/  UIMAD UR41, UR4, -0x7, UR41 ;  /* 0xfffffff9042978a4 */ /* 0x000fc6000f8e0229 */
[----:B------:R-:W-:-:S05]  /*39f0*/  @UP1 ULOP3.LUT UR40, UR40, 0x1, UR4, 0x78, !UPT ;  /* 0x0000000128281892 */ /* 0x000fca000f8e7804 */
[----:B------:R-:W-:Y:S07]  /*3a00*/  @P0 BRA `(.L_x_39) ;  /* 0x0000004400d00947 */ /* 0x000fee0003800000 */
[----:B------:R-:W1:Y:S01]  /*3a10*/  LDC.64 R14, c[0x0][0x5c8] ;  /* 0x00017200ff0e7b82 */ /* 0x000e620000000a00 */
[----:B------:R-:W-:Y:S01]  /*3a20*/  LOP3.LUT R8, R92, 0x6, R98, 0xf8, !PT ;  /* 0x000000065c087812 */ /* 0x000fe200078ef862 */
[----:B------:R-:W-:Y:S01]  /*3a30*/  ULDC.64 UR4, c[0x0][0x5d0] ;  /* 0x0001740000047ab9 */ /* 0x000fe20000000a00 */
[----:B------:R-:W-:Y:S01]  /*3a40*/  SHF.R.S32.HI R11, RZ, 0x1f, R88 ;  /* 0x0000001fff0b7819 */ /* 0x000fe20000011458 */
[----:B------:R-:W-:Y:S01]  /*3a50*/  IMAD.WIDE R12, R89, 0x80, R90 ;  /* 0x00000080590c7825 */ /* 0x000fe200078e025a */
[--C-:B------:R-:W-:Y:S01]  /*3a60*/  SHF.R.S32.HI R9, RZ, 0x1f, R8.reuse ;  /* 0x0000001fff097819 */ /* 0x100fe20000011408 */
[----:B------:R-:W-:Y:S02]  /*3a70*/  BSSY B0, `(.L_x_39) ;  /* 0x000046d000007945 */ /* 0x000fe40003800000 */
[----:B0-----:R-:W-:Y:S02]  /*3a80*/  IMAD R3, R11, UR4, RZ ;  /* 0x000000040b037c24 */ /* 0x001fe4000f8e02ff */
[----:B------:R-:W-:-:S04]  /*3a90*/  IMAD.WIDE.U32 R4, R88, UR4, R8 ;  /* 0x0000000458047c25 */ /* 0x000fc8000f8e0008 */
[----:B------:R-:W-:Y:S01]  /*3aa0*/  IMAD R3, R88, UR5, R3 ;  /* 0x0000000558037c24 */ /* 0x000fe2000f8e0203 */
[----:B------:R-:W-:Y:S01]  /*3ab0*/  ULDC.64 UR4, c[0x0][0x5c0] ;  /* 0x0001700000047ab9 */ /* 0x000fe20000000a00 */
[----:B------:R-:W-:Y:S02]  /*3ac0*/  IMAD.IADD R20, R107, 0x1, -R10 ;  /* 0x000000016b147824 */ /* 0x000fe400078e0a0a */
[----:B------:R-:W-:Y:S02]  /*3ad0*/  IMAD.IADD R5, R5, 0x1, R3 ;  /* 0x0000000105057824 */ /* 0x000fe400078e0203 */
[----:B-1----:R-:W-:-:S04]  /*3ae0*/  IMAD R6, R13, R14, RZ ;  /* 0x0000000e0d067224 */ /* 0x002fc800078e02ff */
[C---:B------:R-:W-:Y:S02]  /*3af0*/  IMAD R3, R12.reuse, R15, R6 ;  /* 0x0000000f0c037224 */ /* 0x040fe400078e0206 */
[----:B------:R-:W-:-:S04]  /*3b00*/  IMAD.WIDE.U32 R6, R12, R14, R4 ;  /* 0x0000000e0c067225 */ /* 0x000fc800078e0004 */
[----:B------:R-:W-:Y:S01]  /*3b10*/  IMAD.IADD R5, R7, 0x1, R3 ;  /* 0x0000000107057824 */ /* 0x000fe200078e0203 */
[----:B------:R-:W-:Y:S02]  /*3b20*/  LEA R4, P0, R14, R6, 0x3 ;  /* 0x000000060e047211 */ /* 0x000fe400078018ff */
[----:B------:R-:W-:Y:S02]  /*3b30*/  IADD3 R6, P1, R6, UR4, RZ ;  /* 0x0000000406067c10 */ /* 0x000fe4000ff3e0ff */
[----:B------:R-:W-:Y:S02]  /*3b40*/  LEA.HI.X R3, R14, R5, R15, 0x3, P0 ;  /* 0x000000050e037211 */ /* 0x000fe400000f1c0f */
[----:B-----5:R-:W-:Y:S02]  /*3b50*/  FSETP.NEU.AND P0, PT, R94, RZ, PT ;  /* 0x000000ff5e00720b */ /* 0x020fe40003f0d000 */
[----:B------:R-:W-:Y:S02]  /*3b60*/  IADD3 R4, P2, R4, UR4, RZ ;  /* 0x0000000404047c10 */ /* 0x000fe4000ff5e0ff */
[----:B------:R-:W-:-:S02]  /*3b70*/  IADD3.X R7, R5, UR5, RZ, P1, !PT ;  /* 0x0000000505077c10 */ /* 0x000fc40008ffe4ff */
[----:B------:R-:W-:Y:S01]  /*3b80*/  IADD3.X R5, R3, UR5, RZ, P2, !PT ;  /* 0x0000000503057c10 */ /* 0x000fe200097fe4ff */
[----:B------:R-:W-:-:S06]  /*3b90*/  IMAD.IADD R3, R95, 0x1, -R92 ;  /* 0x000000015f037824 */ /* 0x000fcc00078e0a5c */
[----:B------:R-:W-:Y:S05]  /*3ba0*/  @!P0 BRA `(.L_x_40) ;  /* 0x00000034005c8947 */ /* 0x000fea0003800000 */
[----:B------:R-:W0:Y:S01]  /*3bb0*/  LDC.64 R22, c[0x0][0x5b0] ;  /* 0x00016c00ff167b82 */ /* 0x000e220000000a00 */
[----:B------:R-:W-:Y:S01]  /*3bc0*/  ULDC.64 UR4, c[0x0][0x5b8] ;  /* 0x00016e0000047ab9 */ /* 0x000fe20000000a00 */
[----:B------:R-:W-:Y:S01]  /*3bd0*/  ISETP.GE.AND P0, PT, R20, 0x1, PT ;  /* 0x000000011400780c */ /* 0x000fe20003f06270 */
[----:B------:R-:W-:Y:S01]  /*3be0*/  IMAD R15, R11, UR4, RZ ;  /* 0x000000040b0f7c24 */ /* 0x000fe2000f8e02ff */
[----:B------:R-:W-:Y:S01]  /*3bf0*/  BSSY B1, `(.L_x_41) ;  /* 0x000000e000017945 */ /* 0x000fe20003800000 */
[C---:B------:R-:W-:Y:S01]  /*3c00*/  IMAD.WIDE.U32 R10, R88.reuse, UR4, R8 ;  /* 0x00000004580a7c25 */ /* 0x040fe2000f8e0008 */
[----:B------:R-:W-:Y:S02]  /*3c10*/  ISETP.LT.OR P3, PT, R3, 0x1, !P0 ;  /* 0x000000010300780c */ /* 0x000fe40004761670 */
[----:B------:R-:W1:Y:S01]  /*3c20*/  LDC.64 R100, c[0x0][0x5a8] ;  /* 0x00016a00ff647b82 */ /* 0x000e620000000a00 */
[----:B------:R-:W-:-:S04]  /*3c30*/  IMAD R15, R88, UR5, R15 ;  /* 0x00000005580f7c24 */ /* 0x000fc8000f8e020f */
[----:B------:R-:W-:Y:S02]  /*3c40*/  IMAD.IADD R11, R11, 0x1, R15 ;  /* 0x000000010b0b7824 */ /* 0x000fe400078e020f */
[-C--:B0-----:R-:W-:Y:S02]  /*3c50*/  IMAD R14, R13, R22.reuse, RZ ;  /* 0x000000160d0e7224 */ /* 0x081fe400078e02ff */
[----:B------:R-:W-:-:S04]  /*3c60*/  IMAD.WIDE.U32 R8, R12, R22, R10 ;  /* 0x000000160c087225 */ /* 0x000fc800078e000a */
[----:B------:R-:W-:Y:S01]  /*3c70*/  IMAD R14, R12, R23, R14 ;  /* 0x000000170c0e7224 */ /* 0x000fe200078e020e */
[----:B-1----:R-:W-:-:S04]  /*3c80*/  IADD3 R8, P1, R8, R100, RZ ;  /* 0x0000006408087210 */ /* 0x002fc80007f3e0ff */
[--C-:B------:R-:W-:Y:S02]  /*3c90*/  IADD3.X R9, R101, R9, R14.reuse, P1, !PT ;  /* 0x0000000965097210 */ /* 0x100fe40000ffe40e */
[----:B------:R-:W-:Y:S01]  /*3ca0*/  PRMT R14, RZ, 0x7610, R14 ;  /* 0x00007610ff0e7816 */ /* 0x000fe2000000000e */
[----:B------:R-:W-:Y:S06]  /*3cb0*/  @P3 BRA `(.L_x_42) ;  /* 0x0000000000043947 */ /* 0x000fec0003800000 */
[----:B------:R0:W5:Y:S02]  /*3cc0*/  LDG.E.U8 R14, desc[UR36][R8.64] ;  /* 0x00000024080e7981 */ /* 0x000164000c1e1100 */
.L_x_42:
[----:B------:R-:W-:Y:S05]  /*3cd0*/  BSYNC B1 ;  /* 0x0000000000017941 */ /* 0x000fea0003800000 */
.L_x_41:
[----:B-----5:R-:W-:Y:S01]  /*3ce0*/  LOP3.LUT R14, R14, 0xff, RZ, 0xc0, !PT ;  /* 0x000000ff0e0e7812 */ /* 0x020fe200078ec0ff */
[----:B------:R-:W-:Y:S01]  /*3cf0*/  BSSY B1, `(.L_x_43) ;  /* 0x000000b000017945 */ /* 0x000fe20003800000 */
[----:B------:R-:W-:Y:S02]  /*3d00*/  ISETP.LT.OR P2, PT, R3, 0x2, !P0 ;  /* 0x000000020300780c */ /* 0x000fe40004741670 */
[----:B------:R-:W-:-:S05]  /*3d10*/  F2FP.F16.E4M3.UNPACK_B R14, R14 ;  /* 0x0000000eff0e723e */ /* 0x000fca00020006ff */
[----:B------:R-:W-:Y:S01]  /*3d20*/  HADD2.F32 R15, -RZ, R14.H0_H0 ;  /* 0x2000000eff0f7230 */ /* 0x000fe20000004100 */
[----:B------:R-:W-:-:S04]  /*3d30*/  PRMT R14, RZ, 0x7610, R14 ;  /* 0x00007610ff0e7816 */ /* 0x000fc8000000000e */
[----:B------:R-:W-:-:S04]  /*3d40*/  FMUL R15, R15, R94 ;  /* 0x0000005e0f0f7220 */ /* 0x000fc80000400000 */
[----:B------:R-:W-:-:S05]  /*3d50*/  FFMA R15, R24, R93, R15 ;  /* 0x0000005d180f7223 */ /* 0x000fca000000000f */
[----:B------:R-:W-:-:S05]  /*3d60*/  F2FP.SATFINITE.E4M3.F32.PACK_AB_MERGE_C R15, RZ, R15, RZ ;  /* 0x0000000fff0f723e */ /* 0x000fca00048070ff */
[----:B------:R1:W-:Y:S01]  /*3d70*/  @!P3 STG.E.U8 desc[UR36][R6.64], R15 ;  /* 0x0000000f0600b986 */ /* 0x0003e2000c101124 */
[----:B------:R-:W-:Y:S05]  /*3d80*/  @P2 BRA `(.L_x_44) ;  /* 0x0000000000042947 */ /* 0x000fea0003800000 */
[----:B------:R2:W5:Y:S02]  /*3d90*/  LDG.E.U8 R14, desc[UR36][R8.64+0x1] ;  /* 0x00000124080e7981 */ /* 0x000564000c1e1100 */
.L_x_44:
[----:B------:R-:W-:Y:S05]  /*3da0*/  BSYNC B1 ;  /* 0x0000000000017941 */ /* 0x000fea0003800000 */
.L_x_43:
[----:B-----5:R-:W-:Y:S01]  /*3db0*/  LOP3.LUT R14, R14, 0xff, RZ, 0xc0, !PT ;  /* 0x000000ff0e0e7812 */ /* 0x020fe200078ec0ff */
[----:B------:R-:W-:Y:S01]  /*3dc0*/  BSSY B1, `(.L_x_45) ;  /* 0x0000013000017945 */ /* 0x000fe20003800000 */
[----:B------:R-:W-:Y:S02]  /*3dd0*/  IADD3 R21, P1, R12, 0x8, RZ ;  /* 0x000000080c157810 */ /* 0x000fe40007f3e0ff */
[----:B------:R-:W-:-:S03]  /*3de0*/  F2FP.F16.E4M3.UNPACK_B R14, R14 ;  /* 0x0000000eff0e723e */ /* 0x000fc600020006ff */
[----:B------:R-:W-:Y:S01]  /*3df0*/  IMAD.X R13, RZ, RZ, R13, P1 ;  /* 0x000000ffff0d7224 */ /* 0x000fe200008e060d */
[----:B------:R-:W-:Y:S01]  /*3e00*/  ISETP.GE.AND P1, PT, R20, 0x9, PT ;  /* 0x000000091400780c */ /* 0x000fe20003f26270 */
[----:B-1----:R-:W-:Y:S02]  /*3e10*/  HADD2.F32 R15, -RZ, R14.H0_H0 ;  /* 0x2000000eff0f7230 */ /* 0x002fe40000004100 */
[-C--:B------:R-:W-:Y:S01]  /*3e20*/  IMAD R14, R13, R22.reuse, RZ ;  /* 0x000000160d0e7224 */ /* 0x080fe200078e02ff */
[----:B------:R-:W-:Y:S01]  /*3e30*/  ISETP.LT.OR P4, PT, R3, 0x1, !P1 ;  /* 0x000000010300780c */ /* 0x000fe20004f81670 */
[----:B------:R-:W-:-:S04]  /*3e40*/  IMAD.WIDE.U32 R10, R21, R22, R10 ;  /* 0x00000016150a7225 */ /* 0x000fc800078e000a */
[----:B------:R-:W-:Y:S01]  /*3e50*/  FMUL R12, R15, R94 ;  /* 0x0000005e0f0c7220 */ /* 0x000fe20000400000 */
[----:B------:R-:W-:-:S03]  /*3e60*/  IMAD R14, R21, R23, R14 ;  /* 0x00000017150e7224 */ /* 0x000fc600078e020e */
[----:B------:R-:W-:-:S01]  /*3e70*/  FFMA R12, R25, R93, R12 ;  /* 0x0000005d190c7223 */ /* 0x000fc2000000000c */
[----:B------:R-:W-:-:S04]  /*3e80*/  IADD3 R10, P3, R10, R100, RZ ;  /* 0x000000640a0a7210 */ /* 0x000fc80007f7e0ff */
[----:B------:R-:W-:Y:S02]  /*3e90*/  F2FP.SATFINITE.E4M3.F32.PACK_AB_MERGE_C R13, RZ, R12, RZ ;  /* 0x0000000cff0d723e */ /* 0x000fe400048070ff */
[----:B------:R-:W-:Y:S02]  /*3ea0*/  IADD3.X R11, R101, R11, R14, P3, !PT ;  /* 0x0000000b650b7210 */ /* 0x000fe40001ffe40e */
[----:B------:R-:W-:Y:S01]  /*3eb0*/  PRMT R12, RZ, 0x7610, R12 ;  /* 0x00007610ff0c7816 */ /* 0x000fe2000000000c */
[----:B------:R1:W-:Y:S01]  /*3ec0*/  @!P2 STG.E.U8 desc[UR36][R6.64+0x1], R13 ;  /* 0x0000010d0600a986 */ /* 0x0003e2000c101124 */
[----:B------:R-:W-:Y:S05]  /*3ed0*/  @P4 BRA `(.L_x_46) ;  /* 0x0000000000044947 */ /* 0x000fea0003800000 */
[----:B------:R3:W5:Y:S02]  /*3ee0*/  LDG.E.U8 R12, desc[UR36][R10.64] ;  /* 0x000000240a0c7981 */ /* 0x000764000c1e1100 */
.L_x_46:
[----:B------:R-:W-:Y:S05]  /*3ef0*/  BSYNC B1 ;  /* 0x0000000000017941 */ /* 0x000fea0003800000 */
.L_x_45:
[----:B-----5:R-:W-:Y:S01]  /*3f00*/  LOP3.LUT R12, R12, 0xff, RZ, 0xc0, !PT ;  /* 0x000000ff0c0c7812 */ /* 0x020fe200078ec0ff */
[----:B------:R-:W-:Y:S01]  /*3f10*/  BSSY B1, `(.L_x_47) ;  /* 0x000000b000017945 */ /* 0x000fe20003800000 */
[----:B------:R-:W-:Y:S02]  /*3f20*/  ISETP.LT.OR P2, PT, R3, 0x2, !P1 ;  /* 0x000000020300780c */ /* 0x000fe40004f41670 */
[----:B------:R-:W-:-:S05]  /*3f30*/  F2FP.F16.E4M3.UNPACK_B R12, R12 ;  /* 0x0000000cff0c723e */ /* 0x000fca00020006ff */
[----:B-1----:R-:W-:Y:S01]  /*3f40*/  HADD2.F32 R13, -RZ, R12.H0_H0 ;  /* 0x2000000cff0d7230 */ /* 0x002fe20000004100 */
[----:B------:R-:W-:-:S04]  /*3f50*/  PRMT R12, RZ, 0x7610, R12 ;  /* 0x00007610ff0c7816 */ /* 0x000fc8000000000c */
[----:B------:R-:W-:-:S04]  /*3f60*/  FMUL R13, R13, R94 ;  /* 0x0000005e0d0d7220 */ /* 0x000fc80000400000 */
[----:B------:R-:W-:-:S05]  /*3f70*/  FFMA R13, R26, R93, R13 ;  /* 0x0000005d1a0d7223 */ /* 0x000fca000000000d */
[----:B------:R-:W-:-:S05]  /*3f80*/  F2FP.SATFINITE.E4M3.F32.PACK_AB_MERGE_C R13, RZ, R13, RZ ;  /* 0x0000000dff0d723e */ /* 0x000fca00048070ff */
[----:B------:R1:W-:Y:S01]  /*3f90*/  @!P4 STG.E.U8 desc[UR36][R4.64], R13 ;  /* 0x0000000d0400c986 */ /* 0x0003e2000c101124 */
[----:B------:R-:W-:Y:S05]  /*3fa0*/  @P2 BRA `(.L_x_48) ;  /* 0x0000000000042947 */ /* 0x000fea0003800000 */
[----:B------:R4:W5:Y:S02]  /*3fb0*/  LDG.E.U8 R12, desc[UR36][R10.64+0x1] ;  /* 0x000001240a0c7981 */ /* 0x000964000c1e1100 */
.L_x_48:
[----:B------:R-:W-:Y:S05]  /*3fc0*/  BSYNC B1 ;  /* 0x0000000000017941 */ /* 0x000fea0003800000 */
.L_x_47:
[----:B-----5:R-:W-:Y:S01]  /*3fd0*/  LOP3.LUT R12, R12, 0xff, RZ, 0xc0, !PT ;  /* 0x000000ff0c0c7812 */ /* 0x020fe200078ec0ff */
[----:B------:R-:W-:Y:S01]  /*3fe0*/  BSSY B1, `(.L_x_49) ;  /* 0x000000b000017945 */ /* 0x000fe20003800000 */
[----:B------:R-:W-:Y:S02]  /*3ff0*/  ISETP.LT.OR P3, PT, R3, 0x9, !P0 ;  /* 0x000000090300780c */ /* 0x000fe40004761670 */
[----:B------:R-:W-:-:S05]  /*4000*/  F2FP.F16.E4M3.UNPACK_B R12, R12 ;  /* 0x0000000cff0c723e */ /* 0x000fca00020006ff */
[----:B-1----:R-:W-:-:S05]  /*4010*/  HADD2.F32 R13, -RZ, R12.H0_H0 ;  /* 0x2000000cff0d7230 */ /* 0x002fca0000004100 */
[----:B------:R-:W-:-:S04]  /*4020*/  FMUL R12, R13, R94 ;  /* 0x0000005e0d0c7220 */ /* 0x000fc80000400000 */
[----:B------:R-:W-:-:S05]  /*4030*/  FFMA R12, R27, R93, R12 ;  /* 0x0000005d1b0c7223 */ /* 0x000fca000000000c */
[----:B------:R-:W-:Y:S02]  /*4040*/  F2FP.SATFINITE.E4M3.F32.PACK_AB_MERGE_C R13, RZ, R12, RZ ;  /* 0x0000000cff0d723e */ /* 0x000fe400048070ff */
[----:B------:R-:W-:-:S03]  /*4050*/  PRMT R12, RZ, 0x7610, R12 ;  /* 0x00007610ff0c7816 */ /* 0x000fc6000000000c */
[----:B------:R1:W-:Y:S01]  /*4060*/  @!P2 STG.E.U8 desc[UR36][R4.64+0x1], R13 ;  /* 0x0000010d0400a986 */ /* 0x0003e2000c101124 */
[----:B------:R-:W-:Y:S05]  /*4070*/  @P3 BRA `(.L_x_50) ;  /* 0x0000000000043947 */ /* 0x000fea0003800000 */
[----:B------:R0:W5:Y:S02]  /*4080*/  LDG.E.U8 R12, desc[UR36][R8.64+0x8] ;  /* 0x00000824080c7981 */ /* 0x000164000c1e1100 */
.L_x_50:
[----:B------:R-:W-:Y:S05]  /*4090*/  BSYNC B1 ;  /* 0x0000000000017941 */ /* 0x000fea0003800000 */
.L_x_49:
        /* <DEDUP_REMOVED lines=12> */
.L_x_52:
[----:B------:R-:W-:Y:S05]  /*4160*/  BSYNC B1 ;  /* 0x0000000000017941 */ /* 0x000fea0003800000 */
.L_x_51:
        /* <DEDUP_REMOVED lines=12> */
.L_x_54:
[----:B------:R-:W-:Y:S05]  /*4230*/  BSYNC B1 ;  /* 0x0000000000017941 */ /* 0x000fea0003800000 */
.L_x_53:
        /* <DEDUP_REMOVED lines=12> */
.L_x_56:
[----:B------:R-:W-:Y:S05]  /*4300*/  BSYNC B1 ;  /* 0x0000000000017941 */ /* 0x000fea0003800000 */
.L_x_55:
        /* <DEDUP_REMOVED lines=12> */
.L_x_58:
[----:B------:R-:W-:Y:S05]  /*43d0*/  BSYNC B1 ;  /* 0x0000000000017941 */ /* 0x000fea0003800000 */
.L_x_57:
        /* <DEDUP_REMOVED lines=12> */
.L_x_60:
[----:B------:R-:W-:Y:S05]  /*44a0*/  BSYNC B1 ;  /* 0x0000000000017941 */ /* 0x000fea0003800000 */
.L_x_59:
        /* <DEDUP_REMOVED lines=12> */
.L_x_62:
[----:B------:R-:W-:Y:S05]  /*4570*/  BSYNC B1 ;  /* 0x0000000000017941 */ /* 0x000fea0003800000 */
.L_x_61:
        /* <DEDUP_REMOVED lines=12> */
.L_x_64:
[----:B------:R-:W-:Y:S05]  /*4640*/  BSYNC B1 ;  /* 0x0000000000017941 */ /* 0x000fea0003800000 */
.L_x_63:
        /* <DEDUP_REMOVED lines=12> */
.L_x_66:
[----:B------:R-:W-:Y:S05]  /*4710*/  BSYNC B1 ;  /* 0x0000000000017941 */ /* 0x000fea0003800000 */
.L_x_65:
        /* <DEDUP_REMOVED lines=12> */
.L_x_68:
[----:B------:R-:W-:Y:S05]  /*47e0*/  BSYNC B1 ;  /* 0x0000000000017941 */ /* 0x000fea0003800000 */
.L_x_67:
        /* <DEDUP_REMOVED lines=12> */
.L_x_70:
[----:B------:R-:W-:Y:S05]  /*48b0*/  BSYNC B1 ;  /* 0x0000000000017941 */ /* 0x000fea0003800000 */
.L_x_69:
        /* <DEDUP_REMOVED lines=12> */
.L_x_72:
[----:B------:R-:W-:Y:S05]  /*4980*/  BSYNC B1 ;  /* 0x0000000000017941 */ /* 0x000fea0003800000 */
.L_x_71:
        /* <DEDUP_REMOVED lines=12> */
.L_x_74:
[----:B------:R-:W-:Y:S05]  /*4a50*/  BSYNC B1 ;  /* 0x0000000000017941 */ /* 0x000fea0003800000 */
.L_x_73:
        /* <DEDUP_REMOVED lines=12> */
.L_x_76:
[----:B------:R-:W-:Y:S05]  /*4b20*/  BSYNC B1 ;  /* 0x0000000000017941 */ /* 0x000fea0003800000 */
.L_x_75:
        /* <DEDUP_REMOVED lines=12> */
.L_x_78:
[----:B------:R-:W-:Y:S05]  /*4bf0*/  BSYNC B1 ;  /* 0x0000000000017941 */ /* 0x000fea0003800000 */
.L_x_77:
        /* <DEDUP_REMOVED lines=12> */
.L_x_80:
[----:B------:R-:W-:Y:S05]  /*4cc0*/  BSYNC B1 ;  /* 0x0000000000017941 */ /* 0x000fea0003800000 */
.L_x_79:
        /* <DEDUP_REMOVED lines=12> */
.L_x_82:
[----:B------:R-:W-:Y:S05]  /*4d90*/  BSYNC B1 ;  /* 0x0000000000017941 */ /* 0x000fea0003800000 */
.L_x_81:
        /* <DEDUP_REMOVED lines=12> */
.L_x_84:
[----:B------:R-:W-:Y:S05]  /*4e60*/  BSYNC B1 ;  /* 0x0000000000017941 */ /* 0x000fea0003800000 */
.L_x_83:
        /* <DEDUP_REMOVED lines=12> */
.L_x_86:
[----:B------:R-:W-:Y:S05]  /*4f30*/  BSYNC B1 ;  /* 0x0000000000017941 */ /* 0x000fea0003800000 */
.L_x_85:
        /* <DEDUP_REMOVED lines=12> */
.L_x_88:
[----:B------:R-:W-:Y:S05]  /*5000*/  BSYNC B1 ;  /* 0x0000000000017941 */ /* 0x000fea0003800000 */
.L_x_87:
        /* <DEDUP_REMOVED lines=12> */
.L_x_90:
[----:B------:R-:W-:Y:S05]  /*50d0*/  BSYNC B1 ;  /* 0x0000000000017941 */ /* 0x000fea0003800000 */
.L_x_89:
        /* <DEDUP_REMOVED lines=12> */
.L_x_92:
[----:B------:R-:W-:Y:S05]  /*51a0*/  BSYNC B1 ;  /* 0x0000000000017941 */ /* 0x000fea0003800000 */
.L_x_91:
        /* <DEDUP_REMOVED lines=12> */
.L_x_94:
[----:B------:R-:W-:Y:S05]  /*5270*/  BSYNC B1 ;  /* 0x0000000000017941 */ /* 0x000fea0003800000 */
.L_x_93:
        /* <DEDUP_REMOVED lines=12> */
.L_x_96:
[----:B------:R-:W-:Y:S05]  /*5340*/  BSYNC B1 ;  /* 0x0000000000017941 */ /* 0x000fea0003800000 */
.L_x_95:
        /* <DEDUP_REMOVED lines=12> */
.L_x_98:
[----:B------:R-:W-:Y:S05]  /*5410*/  BSYNC B1 ;  /* 0x0000000000017941 */ /* 0x000fea0003800000 */
.L_x_97:
        /* <DEDUP_REMOVED lines=12> */
.L_x_100:
[----:B------:R-:W-:Y:S05]  /*54e0*/  BSYNC B1 ;  /* 0x0000000000017941 */ /* 0x000fea0003800000 */
.L_x_99:
        /* <DEDUP_REMOVED lines=12> */
.L_x_102:
[----:B------:R-:W-:Y:S05]  /*55b0*/  BSYNC B1 ;  /* 0x0000000000017941 */ /* 0x000fea0003800000 */
.L_x_101:
        /* <DEDUP_REMOVED lines=12> */
.L_x_104:
[----:B------:R-:W-:Y:S05]  /*5680*/  BSYNC B1 ;  /* 0x0000000000017941 */ /* 0x000fea0003800000 */
.L_x_103:
        /* <DEDUP_REMOVED lines=12> */
.L_x_106:
[----:B------:R-:W-:Y:S05]  /*5750*/  BSYNC B1 ;  /* 0x0000000000017941 */ /* 0x000fea0003800000 */
.L_x_105:
        /* <DEDUP_REMOVED lines=12> */
.L_x_108:
[----:B------:R-:W-:Y:S05]  /*5820*/  BSYNC B1 ;  /* 0x0000000000017941 */ /* 0x000fea0003800000 */
.L_x_107:
        /* <DEDUP_REMOVED lines=12> */
.L_x_110:
[----:B------:R-:W-:Y:S05]  /*58f0*/  BSYNC B1 ;  /* 0x0000000000017941 */ /* 0x000fea0003800000 */
.L_x_109:
        /* <DEDUP_REMOVED lines=12> */
.L_x_112:
[----:B------:R-:W-:Y:S05]  /*59c0*/  BSYNC B1 ;  /* 0x0000000000017941 */ /* 0x000fea0003800000 */
.L_x_111:
        /* <DEDUP_REMOVED lines=12> */
.L_x_114:
[----:B------:R-:W-:Y:S05]  /*5a90*/  BSYNC B1 ;  /* 0x0000000000017941 */ /* 0x000fea0003800000 */
.L_x_113:
        /* <DEDUP_REMOVED lines=12> */
.L_x_116:
[----:B------:R-:W-:Y:S05]  /*5b60*/  BSYNC B1 ;  /* 0x0000000000017941 */ /* 0x000fea0003800000 */
.L_x_115:
        /* <DEDUP_REMOVED lines=12> */
.L_x_118:
[----:B------:R-:W-:Y:S05]  /*5c30*/  BSYNC B1 ;  /* 0x0000000000017941 */ /* 0x000fea0003800000 */
.L_x_117:
        /* <DEDUP_REMOVED lines=12> */
.L_x_120:
[----:B------:R-:W-:Y:S05]  /*5d00*/  BSYNC B1 ;  /* 0x0000000000017941 */ /* 0x000fea0003800000 */
.L_x_119:
        /* <DEDUP_REMOVED lines=12> */
.L_x_122:
[----:B------:R-:W-:Y:S05]  /*5dd0*/  BSYNC B1 ;  /* 0x0000000000017941 */ /* 0x000fea0003800000 */
.L_x_121:
        /* <DEDUP_REMOVED lines=12> */
.L_x_124:
[----:B------:R-:W-:Y:S05]  /*5ea0*/  BSYNC B1 ;  /* 0x0000000000017941 */ /* 0x000fea0003800000 */
.L_x_123:
        /* <DEDUP_REMOVED lines=12> */
.L_x_126:
[----:B------:R-:W-:Y:S05]  /*5f70*/  BSYNC B1 ;  /* 0x0000000000017941 */ /* 0x000fea0003800000 */
.L_x_125:
        /* <DEDUP_REMOVED lines=12> */
.L_x_128:
[----:B------:R-:W-:Y:S05]  /*6040*/  BSYNC B1 ;  /* 0x0000000000017941 */ /* 0x000fea0003800000 */
.L_x_127:
        /* <DEDUP_REMOVED lines=12> */
.L_x_130:
[----:B------:R-:W-:Y:S05]  /*6110*/  BSYNC B1 ;  /* 0x0000000000017941 */ /* 0x000fea0003800000 */
.L_x_129:
        /* <DEDUP_REMOVED lines=12> */
.L_x_132:
[----:B------:R-:W-:Y:S05]  /*61e0*/  BSYNC B1 ;  /* 0x0000000000017941 */ /* 0x000fea0003800000 */
.L_x_131:
        /* <DEDUP_REMOVED lines=12> */
.L_x_134:
[----:B------:R-:W-:Y:S05]  /*62b0*/  BSYNC B1 ;  /* 0x0000000000017941 */ /* 0x000fea0003800000 */
.L_x_133:
        /* <DEDUP_REMOVED lines=12> */
.L_x_136:
[----:B------:R-:W-:Y:S05]  /*6380*/  BSYNC B1 ;  /* 0x0000000000017941 */ /* 0x000fea0003800000 */
.L_x_135:
        /* <DEDUP_REMOVED lines=12> */
.L_x_138:
[----:B------:R-:W-:Y:S05]  /*6450*/  BSYNC B1 ;  /* 0x0000000000017941 */ /* 0x000fea0003800000 */
.L_x_137:
        /* <DEDUP_REMOVED lines=12> */
.L_x_140:
[----:B------:R-:W-:Y:S05]  /*6520*/  BSYNC B1 ;  /* 0x0000000000017941 */ /* 0x000fea0003800000 */
.L_x_139:
        /* <DEDUP_REMOVED lines=12> */
.L_x_142:
[----:B------:R-:W-:Y:S05]  /*65f0*/  BSYNC B1 ;  /* 0x0000000000017941 */ /* 0x000fea0003800000 */
.L_x_141:
        /* <DEDUP_REMOVED lines=12> */
.L_x_144:
[----:B------:R-:W-:Y:S05]  /*66c0*/  BSYNC B1 ;  /* 0x0000000000017941 */ /* 0x000fea0003800000 */
.L_x_143:
        /* <DEDUP_REMOVED lines=12> */
.L_x_146:
[----:B------:R-:W-:Y:S05]  /*6790*/  BSYNC B1 ;  /* 0x0000000000017941 */ /* 0x000fea0003800000 */
.L_x_145:
        /* <DEDUP_REMOVED lines=12> */
.L_x_148:
[----:B------:R-:W-:Y:S05]  /*6860*/  BSYNC B1 ;  /* 0x0000000000017941 */ /* 0x000fea0003800000 */
.L_x_147:
        /* <DEDUP_REMOVED lines=12> */
.L_x_150:
[----:B------:R-:W-:Y:S05]  /*6930*/  BSYNC B1 ;  /* 0x0000000000017941 */ /* 0x000fea0003800000 */
.L_x_149:
        /* <DEDUP_REMOVED lines=12> */
.L_x_152:
[----:B------:R-:W-:Y:S05]  /*6a00*/  BSYNC B1 ;  /* 0x0000000000017941 */ /* 0x000fea0003800000 */
.L_x_151:
        /* <DEDUP_REMOVED lines=12> */
.L_x_154:
[----:B------:R-:W-:Y:S05]  /*6ad0*/  BSYNC B1 ;  /* 0x0000000000017941 */ /* 0x000fea0003800000 */
.L_x_153:
        /* <DEDUP_REMOVED lines=12> */
.L_x_156:
[----:B------:R-:W-:Y:S05]  /*6ba0*/  BSYNC B1 ;  /* 0x0000000000017941 */ /* 0x000fea0003800000 */
.L_x_155:
        /* <DEDUP_REMOVED lines=12> */
.L_x_158:
[----:B------:R-:W-:Y:S05]  /*6c70*/  BSYNC B1 ;  /* 0x0000000000017941 */ /* 0x000fea0003800000 */
.L_x_157:
        /* <DEDUP_REMOVED lines=12> */
.L_x_160:
[----:B------:R-:W-:Y:S05]  /*6d40*/  BSYNC B1 ;  /* 0x0000000000017941 */ /* 0x000fea0003800000 */
.L_x_159:
        /* <DEDUP_REMOVED lines=12> */
.L_x_162:
[----:B------:R-:W-:Y:S05]  /*6e10*/  BSYNC B1 ;  /* 0x0000000000017941 */ /* 0x000fea0003800000 */
.L_x_161:
        /* <DEDUP_REMOVED lines=12> */
.L_x_164:
[----:B------:R-:W-:Y:S05]  /*6ee0*/  BSYNC B1 ;  /* 0x0000000000017941 */ /* 0x000fea0003800000 */
.L_x_163:
[----:B-----5:R-:W-:Y:S01]  /*6ef0*/  LOP3.LUT R12, R12, 0xff, RZ, 0xc0, !PT ;  /* 0x000000ff0c0c7812 */ /* 0x020fe200078ec0ff */
[----:B------:R-:W-:Y:S01]  /*6f00*/  BSSY B1, `(.L_x_165) ;  /* 0x000000b000017945 */ /* 0x000fe20003800000 */
[----:B------:R-:W-:Y:S02]  /*6f10*/  ISETP.LT.OR P2, PT, R3, 0x79, !P1 ;  /* 0x000000790300780c */ /* 0x000fe40004f41670 */
[----:B------:R-:W-:-:S05]  /*6f20*/  F2FP.F16.E4M3.UNPACK_B R12, R12 ;  /* 0x0000000cff0c723e */ /* 0x000fca00020006ff */
[----:B0-2---:R-:W-:-:S05]  /*6f30*/  HADD2.F32 R9, -RZ, R12.H0_H0 ;  /* 0x2000000cff097230 */ /* 0x005fca0000004100 */
[----:B------:R-:W-:-:S04]  /*6f40*/  FMUL R8, R9, R94 ;  /* 0x0000005e09087220 */ /* 0x000fc80000400000 */
[----:B------:R-:W-:-:S05]  /*6f50*/  FFMA R8, R85, R93, R8 ;  /* 0x0000005d55087223 */ /* 0x000fca0000000008 */
[----:B------:R-:W-:Y:S02]  /*6f60*/  F2FP.SATFINITE.E4M3.F32.PACK_AB_MERGE_C R9, RZ, R8, RZ ;  /* 0x00000008ff09723e */ /* 0x000fe400048070ff */
[----:B------:R-:W-:-:S03]  /*6f70*/  PRMT R8, RZ, 0x7610, R8 ;  /* 0x00007610ff087816 */ /* 0x000fc60000000008 */
[----:B------:R0:W-:Y:S01]  /*6f80*/  @!P0 STG.E.U8 desc[UR36][R6.64+0x79], R9 ;  /* 0x0000790906008986 */ /* 0x0001e2000c101124 */
[----:B------:R-:W-:Y:S05]  /*6f90*/  @P2 BRA `(.L_x_166) ;  /* 0x0000000000042947 */ /* 0x000fea0003800000 */
[----:B------:R2:W5:Y:S02]  /*6fa0*/  LDG.E.U8 R8, desc[UR36][R10.64+0x78] ;  /* 0x000078240a087981 */ /* 0x000564000c1e1100 */
.L_x_166:
[----:B------:R-:W-:Y:S05]  /*6fb0*/  BSYNC B1 ;  /* 0x0000000000017941 */ /* 0x000fea0003800000 */
.L_x_165:
[----:B-----5:R-:W-:Y:S01]  /*6fc0*/  LOP3.LUT R8, R8, 0xff, RZ, 0xc0, !PT ;  /* 0x000000ff08087812 */ /* 0x020fe200078ec0ff */
[----:B------:R-:W-:Y:S01]  /*6fd0*/  BSSY B1, `(.L_x_167) ;  /* 0x000000b000017945 */ /* 0x000fe20003800000 */
[----:B------:R-:W-:Y:S02]  /*6fe0*/  ISETP.LT.OR P1, PT, R3, 0x7a, !P1 ;  /* 0x0000007a0300780c */ /* 0x000fe40004f21670 */
[----:B------:R-:W-:Y:S02]  /*6ff0*/  F2FP.F16.E4M3.UNPACK_B R8, R8 ;  /* 0x00000008ff08723e */ /* 0x000fe400020006ff */
[----:B------:R-:W-:-:S03]  /*7000*/  PRMT R3, RZ, 0x7610, R3 ;  /* 0x00007610ff037816 */ /* 0x000fc60000000003 */
[----:B01----:R-:W-:-:S05]  /*7010*/  HADD2.F32 R7, -RZ, R8.H0_H0 ;  /* 0x20000008ff077230 */ /* 0x003fca0000004100 */
[----:B------:R-:W-:-:S04]  /*7020*/  FMUL R7, R7, R94 ;  /* 0x0000005e07077220 */ /* 0x000fc80000400000 */
[----:B------:R-:W-:-:S05]  /*7030*/  FFMA R7, R86, R93, R7 ;  /* 0x0000005d56077223 */ /* 0x000fca0000000007 */
[----:B------:R-:W-:-:S05]  /*7040*/  F2FP.SATFINITE.E4M3.F32.PACK_AB_MERGE_C R7, RZ, R7, RZ ;  /* 0x00000007ff07723e */ /* 0x000fca00048070ff */
[----:B------:R0:W-:Y:S01]  /*7050*/  @!P2 STG.E.U8 desc[UR36][R4.64+0x78], R7 ;  /* 0x000078070400a986 */ /* 0x0001e2000c101124 */
[----:B------:R-:W-:Y:S05]  /*7060*/  @P1 BRA `(.L_x_168) ;  /* 0x0000000000041947 */ /* 0x000fea0003800000 */
[----:B------:R1:W5:Y:S02]  /*7070*/  LDG.E.U8 R3, desc[UR36][R10.64+0x79] ;  /* 0x000079240a037981 */ /* 0x000364000c1e1100 */
.L_x_168:
[----:B------:R-:W-:Y:S05]  /*7080*/  BSYNC B1 ;  /* 0x0000000000017941 */ /* 0x000fea0003800000 */
.L_x_167:
[----:B------:R-:W-:Y:S05]  /*7090*/  @P1 BRA `(.L_x_169) ;  /* 0x0000001000281947 */ /* 0x000fea0003800000 */
[----:B-----5:R-:W-:-:S04]  /*70a0*/  LOP3.LUT R3, R3, 0xff, RZ, 0xc0, !PT ;  /* 0x000000ff03037812 */ /* 0x020fc800078ec0ff */
[----:B------:R-:W-:-:S05]  /*70b0*/  F2FP.F16.E4M3.UNPACK_B R3, R3 ;  /* 0x00000003ff03723e */ /* 0x000fca00020006ff */
[----:B------:R-:W-:-:S05]  /*70c0*/  HADD2.F32 R3, -RZ, R3.H0_H0 ;  /* 0x20000003ff037230 */ /* 0x000fca0000004100 */
[----:B------:R-:W-:-:S04]  /*70d0*/  FMUL R6, R3, R94 ;  /* 0x0000005e03067220 */ /* 0x000fc80000400000 */
[----:B------:R-:W-:-:S05]  /*70e0*/  FFMA R6, R87, R93, R6 ;  /* 0x0000005d57067223 */ /* 0x000fca0000000006 */
[----:B------:R-:W-:-:S05]  /*70f0*/  F2FP.SATFINITE.E4M3.F32.PACK_AB_MERGE_C R3, RZ, R6, RZ ;  /* 0x00000006ff03723e */ /* 0x000fca00048070ff */
[----:B------:R0:W-:Y:S01]  /*7100*/  STG.E.U8 desc[UR36][R4.64+0x79], R3 ;  /* 0x0000790304007986 */ /* 0x0001e2000c101124 */
[----:B------:R-:W-:Y:S05]  /*7110*/  BRA `(.L_x_169) ;  /* 0x0000001000087947 */ /* 0x000fea0003800000 */
.L_x_40:
[----:B------:R-:W-:Y:S01]  /*7120*/  ISETP.GE.AND P1, PT, R20, 0x1, PT ;  /* 0x000000011400780c */ /* 0x000fe20003f26270 */
[-C--:B------:R-:W-:Y:S01]  /*7130*/  FMUL R24, R24, R93.reuse ;  /* 0x0000005d18187220 */ /* 0x080fe20000400000 */
[-C--:B------:R-:W-:Y:S01]  /*7140*/  FMUL R25, R25, R93.reuse ;  /* 0x0000005d19197220 */ /* 0x080fe20000400000 */
[----:B------:R-:W-:Y:S01]  /*7150*/  ISETP.GE.AND P0, PT, R20, 0x9, PT ;  /* 0x000000091400780c */ /* 0x000fe20003f06270 */
[-C--:B------:R-:W-:Y:S01]  /*7160*/  FMUL R26, R26, R93.reuse ;  /* 0x0000005d1a1a7220 */ /* 0x080fe20000400000 */
[----:B------:R-:W-:Y:S01]  /*7170*/  ISETP.LT.OR P2, PT, R3, 0x1, !P1 ;  /* 0x000000010300780c */ /* 0x000fe20004f41670 */
[-C--:B------:R-:W-:Y:S01]  /*7180*/  FMUL R27, R27, R93.reuse ;  /* 0x0000005d1b1b7220 */ /* 0x080fe20000400000 */
[----:B------:R-:W-:Y:S01]  /*7190*/  ISETP.LT.OR P3, PT, R3, 0x2, !P1 ;  /* 0x000000020300780c */ /* 0x000fe20004f61670 */
[-C--:B------:R-:W-:Y:S01]  /*71a0*/  FMUL R28, R28, R93.reuse ;  /* 0x0000005d1c1c7220 */ /* 0x080fe20000400000 */
[----:B------:R-:W-:Y:S01]  /*71b0*/  F2FP.SATFINITE.E4M3.F32.PACK_AB_MERGE_C R9, RZ, R24, RZ ;  /* 0x00000018ff09723e */ /* 0x000fe200048070ff */
[----:B------:R-:W-:Y:S01]  /*71c0*/  FMUL R29, R29, R93 ;  /* 0x0000005d1d1d7220 */ /* 0x000fe20000400000 */
[----:B------:R-:W-:Y:S01]  /*71d0*/  F2FP.SATFINITE.E4M3.F32.PACK_AB_MERGE_C R25, RZ, R25, RZ ;  /* 0x00000019ff19723e */ /* 0x000fe200048070ff */
[-C--:B------:R-:W-:Y:S01]  /*71e0*/  FMUL R30, R30, R93.reuse ;  /* 0x0000005d1e1e7220 */ /* 0x080fe20000400000 */
[----:B------:R-:W-:Y:S01]  /*71f0*/  ISETP.LT.OR P4, PT, R3, 0x9, !P1 ;  /* 0x000000090300780c */ /* 0x000fe20004f81670 */
[-C--:B------:R-:W-:Y:S01]  /*7200*/  FMUL R31, R31, R93.reuse ;  /* 0x0000005d1f1f7220 */ /* 0x080fe20000400000 */
[C---:B------:R-:W-:Y:S01]  /*7210*/  ISETP.LT.OR P5, PT, R3.reuse, 0xa, !P1 ;  /* 0x0000000a0300780c */ /* 0x040fe20004fa1670 */
[-C--:B------:R-:W-:Y:S01]  /*7220*/  FMUL R32, R32, R93.reuse ;  /* 0x0000005d20207220 */ /* 0x080fe20000400000 */
[----:B------:R-:W-:Y:S01]  /*7230*/  F2FP.SATFINITE.E4M3.F32.PACK_AB_MERGE_C R11, RZ, R26, RZ ;  /* 0x0000001aff0b723e */ /* 0x000fe200048070ff */
[----:B------:R0:W-:Y:S01]  /*7240*/  @!P2 STG.E.U8 desc[UR36][R6.64], R9 ;  /* 0x000000090600a986 */ /* 0x0001e2000c101124 */
[----:B------:R-:W-:Y:S01]  /*7250*/  ISETP.LT.OR P2, PT, R3, 0x1, !P0 ;  /* 0x000000010300780c */ /* 0x000fe20004741670 */
[----:B------:R-:W-:Y:S01]  /*7260*/  FMUL R33, R33, R93 ;  /* 0x0000005d21217220 */ /* 0x000fe20000400000 */
[----:B------:R-:W-:Y:S01]  /*7270*/  F2FP.SATFINITE.E4M3.F32.PACK_AB_MERGE_C R27, RZ, R27, RZ ;  /* 0x0000001bff1b723e */ /* 0x000fe200048070ff */
[----:B------:R-:W-:Y:S01]  /*7280*/  @!P3 STG.E.U8 desc[UR36][R6.64+0x1], R25 ;  /* 0x000001190600b986 */ /* 0x000fe2000c101124 */
[----:B------:R-:W-:Y:S01]  /*7290*/  ISETP.LT.OR P3, PT, R3, 0x2, !P0 ;  /* 0x000000020300780c */ /* 0x000fe20004761670 */
[----:B------:R-:W-:Y:S01]  /*72a0*/  FMUL R34, R34, R93 ;  /* 0x0000005d22227220 */ /* 0x000fe20000400000 */
[----:B------:R-:W-:Y:S01]  /*72b0*/  F2FP.SATFINITE.E4M3.F32.PACK_AB_MERGE_C R29, RZ, R29, RZ ;  /* 0x0000001dff1d723e */ /* 0x000fe200048070ff */
[----:B------:R-:W-:Y:S01]  /*72c0*/  FMUL R35, R35, R93 ;  /* 0x0000005d23237220 */ /* 0x000fe20000400000 */
[----:B------:R-:W-:Y:S01]  /*72d0*/  F2FP.SATFINITE.E4M3.F32.PACK_AB_MERGE_C R31, RZ, R31, RZ ;  /* 0x0000001fff1f723e */ /* 0x000fe200048070ff */
[----:B------:R-:W-:Y:S01]  /*72e0*/  FMUL R36, R36, R93 ;  /* 0x0000005d24247220 */ /* 0x000fe20000400000 */
[----:B------:R-:W-:Y:S01]  /*72f0*/  F2FP.SATFINITE.E4M3.F32.PACK_AB_MERGE_C R33, RZ, R33, RZ ;  /* 0x00000021ff21723e */ /* 0x000fe200048070ff */
[-C--:B------:R-:W-:Y:S01]  /*7300*/  FMUL R37, R37, R93.reuse ;  /* 0x0000005d25257220 */ /* 0x080fe20000400000 */
[----:B0-----:R-:W-:Y:S01]  /*7310*/  F2FP.SATFINITE.E4M3.F32.PACK_AB_MERGE_C R9, RZ, R28, RZ ;  /* 0x0000001cff09723e */ /* 0x001fe200048070ff */
[----:B------:R0:W-:Y:S01]  /*7320*/  @!P2 STG.E.U8 desc[UR36][R4.64], R11 ;  /* 0x0000000b0400a986 */ /* 0x0001e2000c101124 */
[C---:B------:R-:W-:Y:S01]  /*7330*/  ISETP.LT.OR P2, PT, R3.reuse, 0x9, !P0 ;  /* 0x000000090300780c */ /* 0x040fe20004741670 */
[----:B------:R-:W-:Y:S01]  /*7340*/  FMUL R38, R38, R93 ;  /* 0x0000005d26267220 */ /* 0x000fe20000400000 */
[----:B------:R-:W-:Y:S01]  /*7350*/  F2FP.SATFINITE.E4M3.F32.PACK_AB_MERGE_C R35, RZ, R35, RZ ;  /* 0x00000023ff23723e */ /* 0x000fe200048070ff */
[----:B------:R-:W-:Y:S01]  /*7360*/  @!P3 STG.E.U8 desc[UR36][R4.64+0x1], R27 ;  /* 0x0000011b0400b986 */ /* 0x000fe2000c101124 */
[----:B------:R-:W-:Y:S01]  /*7370*/  ISETP.LT.OR P3, PT, R3, 0xa, !P0 ;  /* 0x0000000a0300780c */ /* 0x000fe20004761670 */
[----:B------:R-:W-:Y:S01]  /*7380*/  FMUL R39, R39, R93 ;  /* 0x0000005d27277220 */ /* 0x000fe20000400000 */
[----:B------:R-:W-:Y:S01]  /*7390*/  F2FP.SATFINITE.E4M3.F32.PACK_AB_MERGE_C R37, RZ, R37, RZ ;  /* 0x00000025ff25723e */ /* 0x000fe200048070ff */
[----:B------:R1:W-:Y:S01]  /*73a0*/  @!P4 STG.E.U8 desc[UR36][R6.64+0x8], R9 ;  /* 0x000008090600c986 */ /* 0x0003e2000c101124 */
[----:B------:R-:W-:Y:S01]  /*73b0*/  ISETP.LT.OR P4, PT, R3, 0x11, !P1 ;  /* 0x000000110300780c */ /* 0x000fe20004f81670 */
[-C--:B------:R-:W-:Y:S01]  /*73c0*/  FMUL R40, R40, R93.reuse ;  /* 0x0000005d28287220 */ /* 0x080fe20000400000 */
[-C--:B------:R-:W-:Y:S01]  /*73d0*/  FMUL R41, R41, R93.reuse ;  /* 0x0000005d29297220 */ /* 0x080fe20000400000 */
[----:B------:R-:W-:Y:S01]  /*73e0*/  @!P5 STG.E.U8 desc[UR36][R6.64+0x9], R29 ;  /* 0x0000091d0600d986 */ /* 0x000fe2000c101124 */
[----:B------:R-:W-:Y:S01]  /*73f0*/  ISETP.LT.OR P5, PT, R3, 0x12, !P1 ;  /* 0x000000120300780c */ /* 0x000fe20004fa1670 */
[-C--:B------:R-:W-:Y:S01]  /*7400*/  FMUL R42, R42, R93.reuse ;  /* 0x0000005d2a2a7220 */ /* 0x080fe20000400000 */
[----:B0-----:R-:W-:Y:S01]  /*7410*/  F2FP.SATFINITE.E4M3.F32.PACK_AB_MERGE_C R11, RZ, R30, RZ ;  /* 0x0000001eff0b723e */ /* 0x001fe200048070ff */
[----:B------:R-:W-:Y:S01]  /*7420*/  FMUL R43, R43, R93 ;  /* 0x0000005d2b2b7220 */ /* 0x000fe20000400000 */
[----:B------:R-:W-:Y:S01]  /*7430*/  F2FP.SATFINITE.E4M3.F32.PACK_AB_MERGE_C R39, RZ, R39, RZ ;  /* 0x00000027ff27723e */ /* 0x000fe200048070ff */
[----:B------:R-:W-:Y:S01]  /*7440*/  @!P3 STG.E.U8 desc[UR36][R4.64+0x9], R31 ;  /* 0x0000091f0400b986 */ /* 0x000fe2000c101124 */
[C---:B------:R-:W-:Y:S01]  /*7450*/  ISETP.LT.OR P3, PT, R3.reuse, 0x12, !P0 ;  /* 0x000000120300780c */ /* 0x040fe20004761670 */
[-C--:B------:R-:W-:Y:S01]  /*7460*/  FMUL R44, R44, R93.reuse ;  /* 0x0000005d2c2c7220 */ /* 0x080fe20000400000 */
[----:B-1----:R-:W-:Y:S01]  /*7470*/  F2FP.SATFINITE.E4M3.F32.PACK_AB_MERGE_C R9, RZ, R32, RZ ;  /* 0x00000020ff09723e */ /* 0x002fe200048070ff */
[----:B------:R0:W-:Y:S01]  /*7480*/  @!P2 STG.E.U8 desc[UR36][R4.64+0x8], R11 ;  /* 0x0000080b0400a986 */ /* 0x0001e2000c101124 */
[----:B------:R-:W-:Y:S01]  /*7490*/  ISETP.LT.OR P2, PT, R3, 0x11, !P0 ;  /* 0x000000110300780c */ /* 0x000fe20004741670 */
[----:B------:R-:W-:Y:S01]  /*74a0*/  FMUL R45, R45, R93 ;  /* 0x0000005d2d2d7220 */ /* 0x000fe20000400000 */
[----:B------:R-:W-:Y:S01]  /*74b0*/  F2FP.SATFINITE.E4M3.F32.PACK_AB_MERGE_C R41, RZ, R41, RZ ;  /* 0x00000029ff29723e */ /* 0x000fe200048070ff */
        /* <DEDUP_REMOVED lines=8> */
[----:B------:R-:W-:Y:S01]  /*7540*/  @!P3 STG.E.U8 desc[UR36][R4.64+0x11], R35 ;  /* 0x000011230400b986 */ /* 0x000fe2000c101124 */
[----:B0-----:R-:W-:Y:S01]  /*7550*/  F2FP.SATFINITE.E4M3.F32.PACK_AB_MERGE_C R11, RZ, R34, RZ ;  /* 0x00000022ff0b723e */ /* 0x001fe200048070ff */
[-C--:B------:R-:W-:Y:S01]  /*7560*/  FMUL R48, R48, R93.reuse ;  /* 0x0000005d30307220 */ /* 0x080fe20000400000 */
[----:B------:R-:W-:Y:S01]  /*7570*/  ISETP.LT.OR P3, PT, R3, 0x1a, !P0 ;  /* 0x0000001a0300780c */ /* 0x000fe20004761670 */
[-C--:B------:R-:W-:Y:S01]  /*7580*/  FMUL R49, R49, R93.reuse ;  /* 0x0000005d31317220 */ /* 0x080fe20000400000 */
[----:B-1----:R-:W-:Y:S01]  /*7590*/  F2FP.SATFINITE.E4M3.F32.PACK_AB_MERGE_C R9, RZ, R36, RZ ;  /* 0x00000024ff09723e */ /* 0x002fe200048070ff */
[----:B------:R0:W-:Y:S01]  /*75a0*/  @!P2 STG.E.U8 desc[UR36][R4.64+0x10], R11 ;  /* 0x0000100b0400a986 */ /* 0x0001e2000c101124 */
[C---:B------:R-:W-:Y:S01]  /*75b0*/  ISETP.LT.OR P2, PT, R3.reuse, 0x19, !P0 ;  /* 0x000000190300780c */ /* 0x040fe20004741670 */
[----:B------:R-:W-:Y:S01]  /*75c0*/  FMUL R50, R50, R93 ;  /* 0x0000005d32327220 */ /* 0x000fe20000400000 */
[----:B------:R-:W-:Y:S01]  /*75d0*/  F2FP.SATFINITE.E4M3.F32.PACK_AB_MERGE_C R47, RZ, R47, RZ ;  /* 0x0000002fff2f723e */ /* 0x000fe200048070ff */
[----:B------:R1:W-:Y:S01]  /*75e0*/  @!P4 STG.E.U8 desc[UR36][R6.64+0x18], R9 ;  /* 0x000018090600c986 */ /* 0x0003e2000c101124 */
[----:B------:R-:W-:Y:S01]  /*75f0*/  ISETP.LT.OR P4, PT, R3, 0x21, !P1 ;  /* 0x000000210300780c */ /* 0x000fe20004f81670 */
[----:B------:R-:W-:Y:S01]  /*7600*/  FMUL R51, R51, R93 ;  /* 0x0000005d33337220 */ /* 0x000fe20000400000 */
[----:B------:R-:W-:Y:S01]  /*7610*/  F2FP.SATFINITE.E4M3.F32.PACK_AB_MERGE_C R49, RZ, R49, RZ ;  /* 0x00000031ff31723e */ /* 0x000fe200048070ff */
[----:B------:R-:W-:Y:S01]  /*7620*/  @!P5 STG.E.U8 desc[UR36][R6.64+0x19], R37 ;  /* 0x000019250600d986 */ /* 0x000fe2000c101124 */
[----:B------:R-:W-:Y:S01]  /*7630*/  ISETP.LT.OR P5, PT, R3, 0x22, !P1 ;  /* 0x000000220300780c */ /* 0x000fe20004fa1670 */
[-C--:B------:R-:W-:Y:S01]  /*7640*/  FMUL R52, R52, R93.reuse ;  /* 0x0000005d34347220 */ /* 0x080fe20000400000 */
[-C--:B------:R-:W-:Y:S01]  /*7650*/  FMUL R53, R53, R93.reuse ;  /* 0x0000005d35357220 */ /* 0x080fe20000400000 */
[----:B0-----:R-:W-:Y:S01]  /*7660*/  F2FP.SATFINITE.E4M3.F32.PACK_AB_MERGE_C R11, RZ, R38, RZ ;  /* 0x00000026ff0b723e */ /* 0x001fe200048070ff */
        /* <DEDUP_REMOVED lines=112> */
[-C--:B------:R-:W-:Y:S01]  /*7d70*/  FMUL R85, R85, R93.reuse ;  /* 0x0000005d55557220 */ /* 0x080fe20000400000 */
[-C--:B------:R-:W-:Y:S01]  /*7d80*/  FMUL R86, R86, R93.reuse ;  /* 0x0000005d56567220 */ /* 0x080fe20000400000 */
[----:B------:R1:W-:Y:S01]  /*7d90*/  @!P4 STG.E.U8 desc[UR36][R6.64+0x50], R9 ;  /* 0x000050090600c986 */ /* 0x0003e2000c101124 */
[----:B------:R-:W-:Y:S01]  /*7da0*/  ISETP.LT.OR P4, PT, R3, 0x59, !P1 ;  /* 0x000000590300780c */ /* 0x000fe20004f81670 */
[----:B------:R-:W-:Y:S01]  /*7db0*/  FMUL R87, R87, R93 ;  /* 0x0000005d57577220 */ /* 0x000fe20000400000 */
[----:B------:R-:W-:Y:S01]  /*7dc0*/  F2FP.SATFINITE.E4M3.F32.PACK_AB_MERGE_C R83, RZ, R83, RZ ;  /* 0x00000053ff53723e */ /* 0x000fe200048070ff */
[----:B------:R-:W-:Y:S01]  /*7dd0*/  @!P5 STG.E.U8 desc[UR36][R6.64+0x51], R65 ;  /* 0x000051410600d986 */ /* 0x000fe2000c101124 */
[----:B------:R-:W-:-:S02]  /*7de0*/  ISETP.LT.OR P5, PT, R3, 0x5a, !P1 ;  /* 0x0000005a0300780c */ /* 0x000fc40004fa1670 */
[----:B------:R-:W-:Y:S01]  /*7df0*/  F2FP.SATFINITE.E4M3.F32.PACK_AB_MERGE_C R85, RZ, R85, RZ ;  /* 0x00000055ff55723e */ /* 0x000fe200048070ff */
[----:B------:R-:W-:Y:S01]  /*7e00*/  @!P3 STG.E.U8 desc[UR36][R4.64+0x51], R67 ;  /* 0x000051430400b986 */ /* 0x000fe2000c101124 */
[----:B0-----:R-:W-:Y:S02]  /*7e10*/  F2FP.SATFINITE.E4M3.F32.PACK_AB_MERGE_C R11, RZ, R66, RZ ;  /* 0x00000042ff0b723e */ /* 0x001fe400048070ff */
[C---:B------:R-:W-:Y:S02]  /*7e20*/  ISETP.LT.OR P3, PT, R3.reuse, 0x5a, !P0 ;  /* 0x0000005a0300780c */ /* 0x040fe40004761670 */
[----:B-1----:R-:W-:Y:S01]  /*7e30*/  F2FP.SATFINITE.E4M3.F32.PACK_AB_MERGE_C R9, RZ, R68, RZ ;  /* 0x00000044ff09723e */ /* 0x002fe200048070ff */
[----:B------:R0:W-:Y:S01]  /*7e40*/  @!P2 STG.E.U8 desc[UR36][R4.64+0x50], R11 ;  /* 0x0000500b0400a986 */ /* 0x0001e2000c101124 */
[C---:B------:R-:W-:Y:S02]  /*7e50*/  ISETP.LT.OR P2, PT, R3.reuse, 0x59, !P0 ;  /* 0x000000590300780c */ /* 0x040fe40004741670 */
[----:B------:R-:W-:Y:S01]  /*7e60*/  F2FP.SATFINITE.E4M3.F32.PACK_AB_MERGE_C R87, RZ, R87, RZ ;  /* 0x00000057ff57723e */ /* 0x000fe200048070ff */
[----:B------:R1:W-:Y:S01]  /*7e70*/  @!P4 STG.E.U8 desc[UR36][R6.64+0x58], R9 ;  /* 0x000058090600c986 */ /* 0x0003e2000c101124 */
[----:B------:R-:W-:-:S03]  /*7e80*/  ISETP.LT.OR P4, PT, R3, 0x61, !P1 ;  /* 0x000000610300780c */ /* 0x000fc60004f81670 */
[----:B------:R-:W-:Y:S01]  /*7e90*/  @!P5 STG.E.U8 desc[UR36][R6.64+0x59], R69 ;  /* 0x000059450600d986 */ /* 0x000fe2000c101124 */
[C---:B------:R-:W-:Y:S02]  /*7ea0*/  ISETP.LT.OR P5, PT, R3.reuse, 0x62, !P1 ;  /* 0x000000620300780c */ /* 0x040fe40004fa1670 */
[----:B0-----:R-:W-:Y:S01]  /*7eb0*/  F2FP.SATFINITE.E4M3.F32.PACK_AB_MERGE_C R11, RZ, R70, RZ ;  /* 0x00000046ff0b723e */ /* 0x001fe200048070ff */
[----:B------:R-:W-:Y:S01]  /*7ec0*/  @!P3 STG.E.U8 desc[UR36][R4.64+0x59], R71 ;  /* 0x000059470400b986 */ /* 0x000fe2000c101124 */
[C---:B------:R-:W-:Y:S02]  /*7ed0*/  ISETP.LT.OR P3, PT, R3.reuse, 0x62, !P0 ;  /* 0x000000620300780c */ /* 0x040fe40004761670 */
[----:B-1----:R-:W-:Y:S01]  /*7ee0*/  F2FP.SATFINITE.E4M3.F32.PACK_AB_MERGE_C R9, RZ, R72, RZ ;  /* 0x00000048ff09723e */ /* 0x002fe200048070ff */
[----:B------:R0:W-:Y:S01]  /*7ef0*/  @!P2 STG.E.U8 desc[UR36][R4.64+0x58], R11 ;  /* 0x0000580b0400a986 */ /* 0x0001e2000c101124 */
[----:B------:R-:W-:-:S03]  /*7f00*/  ISETP.LT.OR P2, PT, R3, 0x61, !P0 ;  /* 0x000000610300780c */ /* 0x000fc60004741670 */
        /* <DEDUP_REMOVED lines=13> */
[----:B------:R-:W-:Y:S02]  /*7fe0*/  ISETP.LT.OR P5, PT, R3, 0x71, !P1 ;  /* 0x000000710300780c */ /* 0x000fe40004fa1670 */
[----:B0-----:R-:W-:Y:S02]  /*7ff0*/  F2FP.SATFINITE.E4M3.F32.PACK_AB_MERGE_C R11, RZ, R78, RZ ;  /* 0x0000004eff0b723e */ /* 0x001fe400048070ff */
[----:B-1----:R-:W-:-:S03]  /*8000*/  F2FP.SATFINITE.E4M3.F32.PACK_AB_MERGE_C R9, RZ, R80, RZ ;  /* 0x00000050ff09723e */ /* 0x002fc600048070ff */
[----:B------:R0:W-:Y:S01]  /*8010*/  @!P2 STG.E.U8 desc[UR36][R4.64+0x68], R11 ;  /* 0x0000680b0400a986 */ /* 0x0001e2000c101124 */
[----:B------:R-:W-:-:S03]  /*8020*/  ISETP.LT.OR P2, PT, R3, 0x71, !P0 ;  /* 0x000000710300780c */ /* 0x000fc60004741670 */
[----:B------:R-:W-:Y:S01]  /*8030*/  @!P4 STG.E.U8 desc[UR36][R4.64+0x69], R79 ;  /* 0x0000694f0400c986 */ /* 0x000fe2000c101124 */
[----:B------:R-:W-:-:S03]  /*8040*/  ISETP.LT.OR P4, PT, R3, 0x72, !P0 ;  /* 0x000000720300780c */ /* 0x000fc60004781670 */
[----:B------:R-:W-:Y:S01]  /*8050*/  @!P3 STG.E.U8 desc[UR36][R6.64+0x71], R81 ;  /* 0x000071510600b986 */ /* 0x000fe2000c101124 */
[C---:B------:R-:W-:Y:S02]  /*8060*/  ISETP.LT.OR P3, PT, R3.reuse, 0x79, !P1 ;  /* 0x000000790300780c */ /* 0x040fe40004f61670 */
[C---:B------:R-:W-:Y:S01]  /*8070*/  ISETP.LT.OR P1, PT, R3.reuse, 0x7a, !P1 ;  /* 0x0000007a0300780c */ /* 0x040fe20004f21670 */
[----:B------:R1:W-:Y:S01]  /*8080*/  @!P5 STG.E.U8 desc[UR36][R6.64+0x70], R9 ;  /* 0x000070090600d986 */ /* 0x0003e2000c101124 */
[C---:B------:R-:W-:Y:S02]  /*8090*/  ISETP.LT.OR P5, PT, R3.reuse, 0x79, !P0 ;  /* 0x000000790300780c */ /* 0x040fe400047a1670 */
[----:B------:R-:W-:Y:S02]  /*80a0*/  ISETP.LT.OR P0, PT, R3, 0x7a, !P0 ;  /* 0x0000007a0300780c */ /* 0x000fe40004701670 */
[----:B------:R-:W-:Y:S01]  /*80b0*/  F2FP.SATFINITE.E4M3.F32.PACK_AB_MERGE_C R3, RZ, R82, RZ ;  /* 0x00000052ff03723e */ /* 0x000fe200048070ff */
[----:B------:R2:W-:Y:S01]  /*80c0*/  @!P4 STG.E.U8 desc[UR36][R4.64+0x71], R83 ;  /* 0x000071530400c986 */ /* 0x0005e2000c101124 */
[----:B0-----:R-:W-:-:S03]  /*80d0*/  F2FP.SATFINITE.E4M3.F32.PACK_AB_MERGE_C R11, RZ, R86, RZ ;  /* 0x00000056ff0b723e */ /* 0x001fc600048070ff */
[----:B------:R2:W-:Y:S01]  /*80e0*/  @!P2 STG.E.U8 desc[UR36][R4.64+0x70], R3 ;  /* 0x000070030400a986 */ /* 0x0005e2000c101124 */
[----:B-1----:R-:W-:-:S03]  /*80f0*/  F2FP.SATFINITE.E4M3.F32.PACK_AB_MERGE_C R9, RZ, R84, RZ ;  /* 0x00000054ff09723e */ /* 0x002fc600048070ff */
[----:B------:R2:W-:Y:S04]  /*8100*/  @!P1 STG.E.U8 desc[UR36][R6.64+0x79], R85 ;  /* 0x0000795506009986 */ /* 0x0005e8000c101124 */
[----:B------:R2:W-:Y:S04]  /*8110*/  @!P3 STG.E.U8 desc[UR36][R6.64+0x78], R9 ;  /* 0x000078090600b986 */ /* 0x0005e8000c101124 */
[----:B------:R2:W-:Y:S04]  /*8120*/  @!P5 STG.E.U8 desc[UR36][R4.64+0x78], R11 ;  /* 0x0000780b0400d986 */ /* 0x0005e8000c101124 */
[----:B------:R2:W-:Y:S02]  /*8130*/  @!P0 STG.E.U8 desc[UR36][R4.64+0x79], R87 ;  /* 0x0000795704008986 */ /* 0x0005e4000c101124 */
.L_x_169:
[----:B------:R-:W-:Y:S05]  /*8140*/  BSYNC B0 ;  /* 0x0000000000007941 */ /* 0x000fea0003800000 */
.L_x_39:
[----:B------:R-:W-:Y:S01]  /*8150*/  IADD3 R16, P0, R16, UR38, RZ ;  /* 0x0000002610107c10 */ /* 0x000fe2000ff1e0ff */
[----:B------:R-:W-:Y:S01]  /*8160*/  ULDC.64 UR4, c[0x0][0x650] ;  /* 0x0001940000047ab9 */ /* 0x000fe20000000a00 */
[----:B0-2--5:R-:W-:Y:S01]  /*8170*/  PRMT R3, RZ, 0x7610, R3 ;  /* 0x00007610ff037816 */ /* 0x025fe20000000003 */
[----:B------:R-:W-:Y:S01]  /*8180*/  IMAD.MOV.U32 R92, RZ, RZ, -0x1 ;  /* 0xffffffffff5c7424 */ /* 0x000fe200078e00ff */
[----:B------:R-:W-:Y:S01]  /*8190*/  IADD3.X R17, R17, UR42, RZ, P0, !PT ;  /* 0x0000002a11117c10 */ /* 0x000fe200087fe4ff */
[----:B------:R-:W-:Y:S01]  /*81a0*/  IMAD.MOV.U32 R88, RZ, RZ, -0x1 ;  /* 0xffffffffff587424 */ /* 0x000fe200078e00ff */
[----:B------:R-:W-:-:S04]  /*81b0*/  ISETP.GE.U32.AND P0, PT, R16, UR4, PT ;  /* 0x0000000410007c0c */ /* 0x000fc8000bf06070 */
[----:B------:R-:W-:-:S13]  /*81c0*/  ISETP.GE.U32.AND.EX P0, PT, R17, UR5, PT, P0 ;  /* 0x0000000511007c0c */ /* 0x000fda000bf06100 */
[----:B------:R-:W-:Y:S05]  /*81d0*/  @P0 BRA `(.L_x_170) ;  /* 0x00000004004c0947 */ /* 0x000fea0003800000 */
[----:B-1-34-:R-:W0:Y:S01]  /*81e0*/  LDC.64 R10, c[0x0][0x628] ;  /* 0x00018a00ff0a7b82 */ /* 0x01ae220000000a00 */
[----:B------:R-:W1:Y:S01]  /*81f0*/  S2R R12, SR_CTAID.X ;  /* 0x00000000000c7919 */ /* 0x000e620000002500 */
[----:B------:R-:W-:Y:S02]  /*8200*/  IMAD.MOV.U32 R8, RZ, RZ, R16 ;  /* 0x000000ffff087224 */ /* 0x000fe400078e0010 */
[----:B------:R-:W-:Y:S01]  /*8210*/  IMAD.MOV.U32 R9, RZ, RZ, R17 ;  /* 0x000000ffff097224 */ /* 0x000fe200078e0011 */
[----:B------:R-:W2:Y:S03]  /*8220*/  S2R R20, SR_CTAID.Y ;  /* 0x0000000000147919 */ /* 0x000ea60000002600 */
[----:B------:R-:W3:Y:S08]  /*8230*/  LDC R0, c[0x0][0x630] ;  /* 0x00018c00ff007b82 */ /* 0x000ef00000000800 */
[----:B------:R-:W4:Y:S01]  /*8240*/  LDC.64 R14, c[0x0][0x620] ;  /* 0x00018800ff0e7b82 */ /* 0x000f220000000a00 */
[----:B0-----:R-:W-:-:S04]  /*8250*/  ISETP.NE.U32.AND P0, PT, R10, RZ, PT ;  /* 0x000000ff0a00720c */ /* 0x001fc80003f05070 */
[----:B------:R-:W-:-:S13]  /*8260*/  ISETP.NE.AND.EX P0, PT, R11, RZ, PT, P0 ;  /* 0x000000ff0b00720c */ /* 0x000fda0003f05300 */
[----:B-1234-:R-:W-:Y:S05]  /*8270*/  @!P0 BRA `(.L_x_171) ;  /* 0x0000000000288947 */ /* 0x01efea0003800000 */
        /* <DEDUP_REMOVED lines=10> */
.L_x_171:
[-CC-:B------:R-:W-:Y:S01]  /*8320*/  SHF.R.U64 R88, R8, R0.reuse, R9.reuse ;  /* 0x0000000008587219 */ /* 0x180fe20000001209 */
[----:B------:R-:W0:Y:S01]  /*8330*/  LDC.64 R24, c[0x0][0x640] ;  /* 0x00019000ff187b82 */ /* 0x000e220000000a00 */
[----:B------:R-:W-:Y:S01]  /*8340*/  SHF.R.U32.HI R0, RZ, R0, R9 ;  /* 0x00000000ff007219 */ /* 0x000fe20000011609 */
[----:B------:R-:W-:Y:S01]  /*8350*/  ULDC UR4, c[0x0][0x150] ;  /* 0x0000540000047ab9 */ /* 0x000fe20000000800 */
[----:B------:R-:W-:Y:S02]  /*8360*/  IADD3 R3, P0, RZ, -R88, RZ ;  /* 0x80000058ff037210 */ /* 0x000fe40007f1e0ff */
[----:B------:R-:W-:-:S03]  /*8370*/  I2FP.F32.U32 R7, R12 ;  /* 0x0000000c00077245 */ /* 0x000fc60000201000 */
[----:B------:R-:W1:Y:S01]  /*8380*/  LDC R6, c[0x0][0x618] ;  /* 0x00018600ff067b82 */ /* 0x000e620000000800 */
[----:B------:R-:W-:Y:S02]  /*8390*/  IMAD.X R5, RZ, RZ, ~R0, P0 ;  /* 0x000000ffff057224 */ /* 0x000fe400000e0e00 */
[----:B------:R-:W-:Y:S01]  /*83a0*/  FMUL R7, R7, UR4 ;  /* 0x0000000407077c20 */ /* 0x000fe20008400000 */
[----:B------:R-:W-:Y:S01]  /*83b0*/  ULDC UR4, c[0x0][0x154] ;  /* 0x0000550000047ab9 */ /* 0x000fe20000000800 */
[-C--:B------:R-:W-:Y:S02]  /*83c0*/  IMAD R0, R5, R14.reuse, RZ ;  /* 0x0000000e05007224 */ /* 0x080fe400078e02ff */
[C---:B------:R-:W-:Y:S01]  /*83d0*/  IMAD.WIDE.U32 R4, R3.reuse, R14, R16 ;  /* 0x0000000e03047225 */ /* 0x040fe200078e0010 */
[----:B------:R-:W2:Y:S01]  /*83e0*/  LDC R8, c[0x0][0x608] ;  /* 0x00018200ff087b82 */ /* 0x000ea20000000800 */
[----:B------:R-:W3:Y:S02]  /*83f0*/  F2I.U32.TRUNC.NTZ R7, R7 ;  /* 0x0000000700077305 */ /* 0x000ee4000020f000 */
[----:B------:R-:W-:Y:S01]  /*8400*/  IMAD R3, R3, R15, R0 ;  /* 0x0000000f03037224 */ /* 0x000fe200078e0200 */
[----:B------:R-:W-:-:S03]  /*8410*/  I2FP.F32.U32 R0, R20 ;  /* 0x0000001400007245 */ /* 0x000fc60000201000 */
[----:B------:R-:W-:Y:S01]  /*8420*/  IMAD.IADD R3, R5, 0x1, R3 ;  /* 0x0000000105037824 */ /* 0x000fe200078e0203 */
[----:B------:R-:W4:Y:S01]  /*8430*/  LDC R11, c[0x0][0x658] ;  /* 0x00019600ff0b7b82 */ /* 0x000f220000000800 */
[----:B0-----:R-:W-:-:S04]  /*8440*/  ISETP.NE.U32.AND P0, PT, R24, RZ, PT ;  /* 0x000000ff1800720c */ /* 0x001fc80003f05070 */
[----:B------:R-:W-:-:S03]  /*8450*/  ISETP.NE.AND.EX P0, PT, R25, RZ, PT, P0 ;  /* 0x000000ff1900720c */ /* 0x000fc60003f05300 */
[----:B------:R-:W0:Y:S01]  /*8460*/  LDC R9, c[0x0][0x144] ;  /* 0x00005100ff097b82 */ /* 0x000e220000000800 */
[-C--:B-1----:R-:W-:Y:S01]  /*8470*/  SHF.R.U64 R10, R4, R6.reuse, R3 ;  /* 0x00000006040a7219 */ /* 0x082fe20000001203 */
[----:B---3--:R-:W-:Y:S01]  /*8480*/  IMAD.MOV R7, RZ, RZ, -R7 ;  /* 0x000000ffff077224 */ /* 0x008fe200078e0a07 */
[----:B------:R-:W-:Y:S01]  /*8490*/  SHF.R.U32.HI R3, RZ, R6, R3 ;  /* 0x00000006ff037219 */ /* 0x000fe20000011603 */
[----:B------:R-:W-:-:S04]  /*84a0*/  FMUL R6, R0, UR4 ;  /* 0x0000000400067c20 */ /* 0x000fc80008400000 */
[----:B------:R-:W1:Y:S01]  /*84b0*/  LDC R21, c[0x0][0x148] ;  /* 0x00005200ff157b82 */ /* 0x000e620000000800 */
[----:B------:R3:W0:Y:S01]  /*84c0*/  F2I.U32.TRUNC.NTZ R14, R6 ;  /* 0x00000006000e7305 */ /* 0x000622000020f000 */
[-CC-:B--2---:R-:W-:Y:S02]  /*84d0*/  SHF.R.U64 R13, R10, R8.reuse, R3.reuse ;  /* 0x000000080a0d7219 */ /* 0x184fe40000001203 */
[----:B------:R-:W-:-:S04]  /*84e0*/  SHF.R.U32.HI R0, RZ, R8, R3 ;  /* 0x00000008ff007219 */ /* 0x000fc80000011603 */
[----:B------:R-:W2:Y:S01]  /*84f0*/  LDC R22, c[0x0][0x648] ;  /* 0x00019200ff167b82 */ /* 0x000ea20000000800 */
[-CC-:B----4-:R-:W-:Y:S02]  /*8500*/  SHF.R.U64 R15, R13, R11.reuse, R0.reuse ;  /* 0x0000000b0d0f7219 */ /* 0x190fe40000001200 */
[----:B------:R-:W-:-:S03]  /*8510*/  SHF.R.U32.HI R5, RZ, R11, R0 ;  /* 0x0000000bff057219 */ /* 0x000fc60000011600 */
[----:B------:R-:W-:Y:S02]  /*8520*/  IMAD.MOV.U32 R4, RZ, RZ, R15 ;  /* 0x000000ffff047224 */ /* 0x000fe400078e000f */
[----:B------:R-:W4:Y:S01]  /*8530*/  LDC R26, c[0x0][0x638] ;  /* 0x00018e00ff1a7b82 */ /* 0x000f220000000800 */
[----:B0-----:R-:W-:-:S07]  /*8540*/  IMAD R23, R9, R7, R12 ;  /* 0x0000000709177224 */ /* 0x001fce00078e020c */
[----:B------:R-:W0:Y:S08]  /*8550*/  LDC R27, c[0x0][0x610] ;  /* 0x00018400ff1b7b82 */ /* 0x000e300000000800 */
[----:B------:R-:W0:Y:S01]  /*8560*/  LDC R28, c[0x0][0x600] ;  /* 0x00018000ff1c7b82 */ /* 0x000e220000000800 */
[----:B-123--:R-:W-:Y:S05]  /*8570*/  @!P0 BRA `(.L_x_172) ;  /* 0x0000000000288947 */ /* 0x00efea0003800000 */
[----:B------:R-:W1:Y:S02]  /*8580*/  LDC R0, c[0x0][0x64c] ;  /* 0x00019300ff007b82 */ /* 0x000e640000000800 */
[----:B-1----:R-:W-:-:S05]  /*8590*/  IADD3 R3, P0, R15, R0, RZ ;  /* 0x000000000f037210 */ /* 0x002fca0007f1e0ff */
        /* <DEDUP_REMOVED lines=8> */
.L_x_172:
[----:B------:R-:W-:Y:S01]  /*8620*/  ISETP.NE.AND P0, PT, R2, 0x1, PT ;  /* 0x000000010200780c */ /* 0x000fe20003f05270 */
[----:B------:R-:W-:Y:S01]  /*8630*/  IMAD.MOV R14, RZ, RZ, -R14 ;  /* 0x000000ffff0e7224 */ /* 0x000fe200078e0a0e */
[----:B------:R-:W-:Y:S02]  /*8640*/  SHF.R.U64 R3, R4, R22, R5 ;  /* 0x0000001604037219 */ /* 0x000fe40000001205 */
[----:B------:R-:W-:Y:S02]  /*8650*/  LOP3.LUT R0, R13, R106, RZ, 0xc0, !PT ;  /* 0x0000006a0d007212 */ /* 0x000fe400078ec0ff */
[----:B------:R-:W-:Y:S01]  /*8660*/  LOP3.LUT R10, R10, R105, RZ, 0xc0, !PT ;  /* 0x000000690a0a7212 */ /* 0x000fe200078ec0ff */
[----:B------:R-:W-:Y:S02]  /*8670*/  IMAD.MOV R4, RZ, RZ, -R3 ;  /* 0x000000ffff047224 */ /* 0x000fe400078e0a03 */
[----:B------:R-:W-:Y:S02]  /*8680*/  IMAD R0, R97, R3, R0 ;  /* 0x0000000361007224 */ /* 0x000fe400078e0200 */
[----:B----4-:R-:W-:-:S02]  /*8690*/  IMAD R3, R4, R26, R15 ;  /* 0x0000001a04037224 */ /* 0x010fc400078e020f */
[----:B------:R-:W-:Y:S02]  /*86a0*/  @P0 IMAD R23, R21, R14, R20 ;  /* 0x0000000e15170224 */ /* 0x000fe400078e0214 */
[----:B0-----:R-:W-:Y:S02]  /*86b0*/  IMAD R5, R3, R28, R10 ;  /* 0x0000001c03057224 */ /* 0x001fe400078e020a */
[----:B------:R-:W-:Y:S02]  /*86c0*/  IMAD R0, R0, R27, R23 ;  /* 0x0000001b00007224 */ /* 0x000fe400078e0217 */
[----:B------:R-:W-:-:S03]  /*86d0*/  IMAD.MOV.U32 R4, RZ, RZ, 0x1 ;  /* 0x00000001ff047424 */ /* 0x000fc600078e00ff */
[----:B------:R-:W-:Y:S02]  /*86e0*/  SEL R92, R5, R0, !P0 ;  /* 0x00000000055c7207 */ /* 0x000fe40004000000 */
[----:B------:R-:W-:Y:S02]  /*86f0*/  PRMT R3, R4, 0x7610, R3 ;  /* 0x0000761004037816 */ /* 0x000fe40000000003 */
[----:B------:R-:W-:-:S07]  /*8700*/  SEL R0, R0, R5, !P0 ;  /* 0x0000000500007207 */ /* 0x000fce0004000000 */
.L_x_170:
[----:B------:R-:W-:Y:S01]  /*8710*/  LOP3.LUT P0, RZ, R3, 0xff, RZ, 0xc0, !PT ;  /* 0x000000ff03ff7812 */ /* 0x000fe2000780c0ff */
[----:B------:R-:W-:-:S12]  /*8720*/  IMAD.MOV.U32 R89, RZ, RZ, R0 ;  /* 0x000000ffff597224 */ /* 0x000fd800078e0000 */
[----:B------:R-:W-:Y:S05]  /*8730*/  @P0 BRA `(.L_x_173) ;  /* 0xffffff8800d80947 */ /* 0x000fea000383ffff */
[----:B------:R-:W-:Y:S05]  /*8740*/  EXIT ;  /* 0x000000000000794d */ /* 0x000fea0003800000 */
.L_x_3:
        /* <DEDUP_REMOVED lines=26> */
.L_x_175:
        /* <DEDUP_REMOVED lines=14> */
[----:B------:R-:W-:Y:S02]  /*89d0*/  IMAD R5, R7, R23, R10 ;  /* 0x0000001707057224 */ /* 0x000fe400078e020a */
[----:B------:R-:W-:Y:S02]  /*89e0*/  IMAD.MOV.U32 R10, RZ, RZ, 0x1 ;  /* 0x00000001ff0a7424 */ /* 0x000fe400078e00ff */
[----:B------:R-:W-:Y:S01]  /*89f0*/  IMAD.IADD R5, R9, 0x1, R5 ;  /* 0x0000000109057824 */ /* 0x000fe200078e0205 */
[----:B------:R-:W4:Y:S04]  /*8a00*/  LDC R20, c[0x0][0x608] ;  /* 0x00018200ff147b82 */ /* 0x000f280000000800 */
[----:B0-----:R-:W-:-:S02]  /*8a10*/  SHF.R.U64 R12, R8, R14, R5 ;  /* 0x0000000e080c7219 */ /* 0x001fc40000001205 */
[----:B------:R-:W-:Y:S02]  /*8a20*/  I2FP.F32.U32 R8, R6 ;  /* 0x0000000600087245 */ /* 0x000fe40000201000 */
[----:B------:R-:W0:Y:S01]  /*8a30*/  LDC R25, c[0x0][0x658] ;  /* 0x00019600ff197b82 */ /* 0x000e220000000800 */
[----:B-1----:R-:W-:Y:S01]  /*8a40*/  ISETP.NE.U32.AND P0, PT, R26, RZ, PT ;  /* 0x000000ff1a00720c */ /* 0x002fe20003f05070 */
[----:B---3--:R-:W-:Y:S02]  /*8a50*/  IMAD.MOV R7, RZ, RZ, -R11 ;  /* 0x000000ffff077224 */ /* 0x008fe400078e0a0b */
[----:B------:R-:W-:Y:S01]  /*8a60*/  FMUL R8, R8, UR4 ;  /* 0x0000000408087c20 */ /* 0x000fe20008400000 */
[----:B------:R-:W-:Y:S01]  /*8a70*/  SHF.R.U32.HI R5, RZ, R14, R5 ;  /* 0x0000000eff057219 */ /* 0x000fe20000011605 */
[----:B------:R-:W-:Y:S01]  /*8a80*/  IMAD.MOV.U32 R14, RZ, RZ, -0x1 ;  /* 0xffffffffff0e7424 */ /* 0x000fe200078e00ff */
[----:B------:R-:W-:Y:S01]  /*8a90*/  ISETP.NE.AND.EX P0, PT, R27, RZ, PT, P0 ;  /* 0x000000ff1b00720c */ /* 0x000fe20003f05300 */
[----:B------:R1:W3:Y:S01]  /*8aa0*/  F2I.U32.TRUNC.NTZ R19, R8 ;  /* 0x0000000800137305 */ /* 0x0002e2000020f000 */
[----:B------:R-:W1:Y:S01]  /*8ab0*/  LDC R21, c[0x0][0x148] ;  /* 0x00005200ff157b82 */ /* 0x000e620000000800 */
[----:B--2---:R-:W-:-:S07]  /*8ac0*/  IMAD R23, R13, R7, R4 ;  /* 0x000000070d177224 */ /* 0x004fce00078e0204 */
[----:B------:R-:W2:Y:S01]  /*8ad0*/  LDC R22, c[0x0][0x600] ;  /* 0x00018000ff167b82 */ /* 0x000ea20000000800 */
[-CC-:B----4-:R-:W-:Y:S02]  /*8ae0*/  SHF.R.U64 R15, R12, R20.reuse, R5.reuse ;  /* 0x000000140c0f7219 */ /* 0x190fe40000001205 */
[----:B------:R-:W-:-:S05]  /*8af0*/  SHF.R.U32.HI R4, RZ, R20, R5 ;  /* 0x00000014ff047219 */ /* 0x000fca0000011605 */
[----:B------:R-:W4:Y:S01]  /*8b00*/  LDC R24, c[0x0][0x648] ;  /* 0x00019200ff187b82 */ /* 0x000f220000000800 */
[-C--:B0-----:R-:W-:Y:S02]  /*8b10*/  SHF.L.U32 R7, R14, R25.reuse, RZ ;  /* 0x000000190e077219 */ /* 0x081fe400000006ff */
[-CC-:B------:R-:W-:Y:S02]  /*8b20*/  SHF.R.U64 R14, R15, R25.reuse, R4.reuse ;  /* 0x000000190f0e7219 */ /* 0x180fe40000001204 */
[-C--:B------:R-:W-:Y:S02]  /*8b30*/  SHF.R.U32.HI R5, RZ, R25.reuse, R4 ;  /* 0x00000019ff057219 */ /* 0x080fe40000011604 */
[----:B------:R-:W-:Y:S01]  /*8b40*/  SHF.L.U32 R30, R10, R25, RZ ;  /* 0x000000190a1e7219 */ /* 0x000fe200000006ff */
[----:B------:R-:W0:Y:S01]  /*8b50*/  LDC R29, c[0x0][0x638] ;  /* 0x00018e00ff1d7b82 */ /* 0x000e220000000800 */
[----:B------:R-:W-:Y:S01]  /*8b60*/  LOP3.LUT R20, RZ, R7, RZ, 0x33, !PT ;  /* 0x00000007ff147212 */ /* 0x000fe200078e33ff */
[----:B------:R-:W-:-:S06]  /*8b70*/  IMAD.MOV.U32 R4, RZ, RZ, R14 ;  /* 0x000000ffff047224 */ /* 0x000fcc00078e000e */
[----:B------:R-:W0:Y:S01]  /*8b80*/  LDC R32, c[0x0][0x610] ;  /* 0x00018400ff207b82 */ /* 0x000e220000000800 */
[----:B-1-3--:R-:W-:Y:S05]  /*8b90*/  @!P0 BRA `(.L_x_176) ;  /* 0x0000000000288947 */ /* 0x00afea0003800000 */
        /* <DEDUP_REMOVED lines=10> */
.L_x_176:
[----:B------:R-:W-:Y:S01]  /*8c40*/  ISETP.NE.AND P0, PT, R2, 0x1, PT ;  /* 0x000000010200780c */ /* 0x000fe20003f05270 */
[----:B--2---:R-:W-:Y:S01]  /*8c50*/  VIADD R9, R22, 0xffffffff ;  /* 0xffffffff16097836 */ /* 0x004fe20000000000 */
[----:B----4-:R-:W-:Y:S01]  /*8c60*/  SHF.R.U64 R5, R4, R24, R5 ;  /* 0x0000001804057219 */ /* 0x010fe20000001205 */
[----:B------:R-:W-:Y:S01]  /*8c70*/  IMAD.MOV R19, RZ, RZ, -R19 ;  /* 0x000000ffff137224 */ /* 0x000fe200078e0a13 */
[----:B------:R-:W-:-:S03]  /*8c80*/  LOP3.LUT R4, R15, R20, RZ, 0xc0, !PT ;  /* 0x000000140f047212 */ /* 0x000fc600078ec0ff */
[----:B------:R-:W-:Y:S02]  /*8c90*/  IMAD.MOV R7, RZ, RZ, -R5 ;  /* 0x000000ffff077224 */ /* 0x000fe400078e0a05 */
[----:B------:R-:W-:Y:S01]  /*8ca0*/  IMAD R30, R30, R5, R4 ;  /* 0x000000051e1e7224 */ /* 0x000fe200078e0204 */
[----:B------:R-:W-:Y:S01]  /*8cb0*/  LOP3.LUT R5, R12, R9, RZ, 0xc0, !PT ;  /* 0x000000090c057212 */ /* 0x000fe200078ec0ff */
[----:B0-----:R-:W-:Y:S02]  /*8cc0*/  IMAD R4, R7, R29, R14 ;  /* 0x0000001d07047224 */ /* 0x001fe400078e020e */
[----:B------:R-:W-:Y:S02]  /*8cd0*/  @P0 IMAD R23, R21, R19, R6 ;  /* 0x0000001315170224 */ /* 0x000fe400078e0206 */
[----:B------:R-:W-:Y:S02]  /*8ce0*/  IMAD R5, R4, R22, R5 ;  /* 0x0000001604057224 */ /* 0x000fe400078e0205 */
[----:B------:R-:W-:-:S02]  /*8cf0*/  IMAD R30, R30, R32, R23 ;  /* 0x000000201e1e7224 */ /* 0x000fc400078e0217 */
[----:B------:R-:W-:-:S03]  /*8d00*/  IMAD.MOV.U32 R7, RZ, RZ, 0x1 ;  /* 0x00000001ff077424 */ /* 0x000fc600078e00ff */
[----:B------:R-:W-:Y:S02]  /*8d10*/  SEL R29, R5, R30, !P0 ;  /* 0x0000001e051d7207 */ /* 0x000fe40004000000 */
[----:B------:R-:W-:-:S07]  /*8d20*/  SEL R30, R30, R5, !P0 ;  /* 0x000000051e1e7207 */ /* 0x000fce0004000000 */
.L_x_174:
[----:B------:R-:W-:-:S08]  /*8d30*/  NOP ;  /* 0x0000000000007918 */ /* 0x000fd00000000000 */
[----:B------:R-:W0:-:S00]  /*8d40*/  USETMAXREG.DEALLOC.CTAPOOL 0x28 ;  /* 0x00000028000079c8 */ /* 0x000e0000080e0500 */
[----:B0-----:R-:W-:-:S13]  /*8d50*/  ISETP.NE.AND P0, PT, R3, RZ, PT ;  /* 0x000000ff0300720c */ /* 0x001fda0003f05270 */
[----:B------:R-:W-:Y:S05]  /*8d60*/  @P0 EXIT ;  /* 0x000000000000094d */ /* 0x000fea0003800000 */
[----:B------:R-:W-:Y:S01]  /*8d70*/  LOP3.LUT P0, RZ, R7, 0xff, RZ, 0xc0, !PT ;  /* 0x000000ff07ff7812 */ /* 0x000fe2000780c0ff */
[----:B------:R-:W-:Y:S02]  /*8d80*/  IMAD.MOV.U32 R26, RZ, RZ, 0x1 ;  /* 0x00000001ff1a7424 */ /* 0x000fe400078e00ff */
[----:B------:R-:W-:-:S10]  /*8d90*/  IMAD.MOV.U32 R27, RZ, RZ, RZ ;  /* 0x000000ffff1b7224 */ /* 0x000fd400078e00ff */
[----:B------:R-:W-:Y:S05]  /*8da0*/  @!P0 BRA `(.L_x_177) ;  /* 0x0000000c00c48947 */ /* 0x000fea0003800000 */
[----:B------:R-:W0:Y:S01]  /*8db0*/  LDC R3, c[0x0][0x28c] ;  /* 0x0000a300ff037b82 */ /* 0x000e220000000800 */
[C---:B------:R-:W-:Y:S01]  /*8dc0*/  ISETP.NE.AND P1, PT, R31.reuse, RZ, PT ;  /* 0x000000ff1f00720c */ /* 0x040fe20003f25270 */
[----:B------:R-:W-:Y:S01]  /*8dd0*/  ULDC UR41, c[0x0][0x658] ;  /* 0x0001960000297ab9 */ /* 0x000fe20000000800 */
[----:B------:R-:W-:Y:S01]  /*8de0*/  LOP3.LUT P0, RZ, R0, 0x1f, RZ, 0xc0, !PT ;  /* 0x0000001f00ff7812 */ /* 0x000fe2000780c0ff */
[----:B------:R-:W-:Y:S01]  /*8df0*/  UMOV UR4, 0xffffffff ;  /* 0xffffffff00047882 */ /* 0x000fe20000000000 */
[----:B------:R-:W-:Y:S01]  /*8e00*/  P2R R0, PR, RZ, 0x2 ;  /* 0x00000002ff007803 */ /* 0x000fe20000000000 */
[----:B------:R-:W-:Y:S01]  /*8e10*/  BSSY B7, `(.L_x_177) ;  /* 0x00000ea000077945 */ /* 0x000fe20003800000 */
[----:B------:R-:W-:Y:S01]  /*8e20*/  ISETP.NE.OR P0, PT, R31, RZ, !P0 ;  /* 0x000000ff1f00720c */ /* 0x000fe20004705670 */
[----:B------:R-:W-:Y:S01]  /*8e30*/  USHF.L.U32 UR4, UR4, UR41, URZ ;  /* 0x0000002904047299 */ /* 0x000fe2000800063f */
[----:B------:R-:W-:Y:S01]  /*8e40*/  IMAD.MOV.U32 R23, RZ, RZ, 0x1 ;  /* 0x00000001ff177424 */ /* 0x000fe200078e00ff */
[----:B------:R-:W-:Y:S01]  /*8e50*/  LOP3.LUT R25, R18, 0x2, RZ, 0xfc, !PT ;  /* 0x0000000212197812 */ /* 0x000fe200078efcff */
[----:B------:R-:W-:Y:S01]  /*8e60*/  IMAD.MOV.U32 R26, RZ, RZ, 0x1 ;  /* 0x00000001ff1a7424 */ /* 0x000fe200078e00ff */
[----:B------:R-:W-:Y:S01]  /*8e70*/  P2R R32, PR, RZ, 0x1 ;  /* 0x00000001ff207803 */ /* 0x000fe20000000000 */
[----:B------:R-:W-:Y:S01]  /*8e80*/  IMAD.MOV.U32 R27, RZ, RZ, RZ ;  /* 0x000000ffff1b7224 */ /* 0x000fe200078e00ff */
[----:B------:R-:W-:Y:S01]  /*8e90*/  ULDC UR40, c[0x0][0x600] ;  /* 0x0001800000287ab9 */ /* 0x000fe20000000800 */
[----:B------:R-:W-:Y:S01]  /*8ea0*/  UMOV UR5, 0x1 ;  /* 0x0000000100057882 */ /* 0x000fe20000000000 */
[----:B------:R-:W-:-:S02]  /*8eb0*/  UIADD3 UR40, UR40, -0x1, URZ ;  /* 0xffffffff28287890 */ /* 0x000fc4000fffe03f */
[----:B------:R-:W-:Y:S02]  /*8ec0*/  USHF.L.U32 UR41, UR5, UR41, URZ ;  /* 0x0000002905297299 */ /* 0x000fe4000800063f */
[----:B------:R-:W-:Y:S01]  /*8ed0*/  ULOP3.LUT UR43, URZ, UR4, URZ, 0x33, !UPT ;  /* 0x000000043f2b7292 */ /* 0x000fe2000f8e333f */
[----:B------:R-:W-:Y:S01]  /*8ee0*/  ULDC.64 UR36, c[0x0][0x198] ;  /* 0x0000660000247ab9 */ /* 0x000fe20000000a00 */
[----:B0-----:R-:W-:-:S05]  /*8ef0*/  VIADD R3, R3, 0x7f ;  /* 0x0000007f03037836 */ /* 0x001fca0000000000 */
[----:B------:R-:W-:-:S04]  /*8f00*/  SHF.R.S32.HI R0, RZ, 0x1f, R3 ;  /* 0x0000001fff007819 */ /* 0x000fc80000011403 */
[----:B------:R-:W-:-:S04]  /*8f10*/  LEA.HI R0, R0, R3, RZ, 0x7 ;  /* 0x0000000300007211 */ /* 0x000fc800078f38ff */
[----:B------:R-:W-:-:S05]  /*8f20*/  SHF.R.S32.HI R24, RZ, 0x7, R0 ;  /* 0x00000007ff187819 */ /* 0x000fca0000011400 */
[----:B------:R-:W-:-:S07]  /*8f30*/  VIADD R22, R24, 0x1 ;  /* 0x0000000118167836 */ /* 0x000fce0000000000 */
.L_x_191:
[----:B------:R-:W-:-:S03]  /*8f40*/  UMOV UR4, 0xffffffff ;  /* 0xffffffff00047882 */ /* 0x000fc60000000000 */
[----:B------:R-:W-:Y:S05]  /*8f50*/  BRA.DIV UR4, `(.L_x_178) ;  /* 0x0000001204e07947 */ /* 0x000fea000b800000 */
[----:B------:R-:W-:-:S13]  /*8f60*/  ELECT P6, URZ, PT ;  /* 0x00000000003f782f */ /* 0x000fda00038c0000 */
.L_x_207:
[----:B------:R-:W-:Y:S04]  /*8f70*/  BSSY B6, `(.L_x_179) ;  /* 0x0000060000067945 */ /* 0x000fe80003800000 */
[----:B------:R-:W-:Y:S05]  /*8f80*/  @!P6 BRA `(.L_x_180) ;  /* 0x000000040078e947 */ /* 0x000fea0003800000 */
        /* <DEDUP_REMOVED lines=9> */
[----:B------:R-:W-:Y:S02]  /*9020*/  IMAD.U32 R4, RZ, RZ, UR4 ;  /* 0x00000004ff047e24 */ /* 0x000fe4000f8e00ff */
[----:B------:R-:W-:Y:S01]  /*9030*/  IMAD.U32 R5, RZ, RZ, UR5 ;  /* 0x00000005ff057e24 */ /* 0x000fe2000f8e00ff */
[----:B------:R-:W0:Y:S01]  /*9040*/  LDC.64 R14, c[0x4][R14] ;  /* 0x010000000e0e7b82 */ /* 0x000e220000000a00 */
[----:B------:R-:W-:Y:S01]  /*9050*/  ULDC.64 UR4, c[0x4][0x78] ;  /* 0x01001e0000047ab9 */ /* 0x000fe20000000a00 */
[----:B------:R-:W-:Y:S02]  /*9060*/  IMAD.U32 R10, RZ, RZ, UR6 ;  /* 0x00000006ff0a7e24 */ /* 0x000fe4000f8e00ff */
[----:B------:R-:W-:-:S02]  /*9070*/  IMAD.U32 R6, RZ, RZ, UR4 ;  /* 0x00000004ff067e24 */ /* 0x000fc4000f8e00ff */
[----:B------:R-:W-:Y:S02]  /*9080*/  IMAD.U32 R7, RZ, RZ, UR5 ;  /* 0x00000005ff077e24 */ /* 0x000fe4000f8e00ff */
[----:B------:R-:W-:Y:S02]  /*9090*/  IMAD.U32 R11, RZ, RZ, UR7 ;  /* 0x00000007ff0b7e24 */ /* 0x000fe4000f8e00ff */
[----:B------:R-:W-:Y:S02]  /*90a0*/  IMAD.MOV.U32 R8, RZ, RZ, 0x70 ;  /* 0x00000070ff087424 */ /* 0x000fe400078e00ff */
[----:B------:R-:W-:Y:S02]  /*90b0*/  IMAD.MOV.U32 R12, RZ, RZ, 0x1 ;  /* 0x00000001ff0c7424 */ /* 0x000fe400078e00ff */
[----:B------:R-:W-:-:S07]  /*90c0*/  IMAD.MOV.U32 R13, RZ, RZ, RZ ;  /* 0x000000ffff0d7224 */ /* 0x000fce00078e00ff */
[----:B------:R-:W-:-:S07]  /*90d0*/  LEPC R20, `(.L_x_181) ;  /* 0x000000001014794e */ /* 0x000fce0000000000 */
[----:B0-----:R-:W-:Y:S05]  /*90e0*/  CALL.ABS.NOINC R14 ;  /* 0x000000000e007343 */ /* 0x001fea0003c00000 */
.L_x_181:
        /* <DEDUP_REMOVED lines=19> */
.L_x_182:
[----:B------:R-:W0:Y:S02]  /*9220*/  LDC R0, c[0x0][0x28c] ;  /* 0x0000a300ff007b82 */ /* 0x000e240000000800 */
[----:B0-----:R-:W-:-:S13]  /*9230*/  ISETP.GE.AND P0, PT, R0, 0x1, PT ;  /* 0x000000010000780c */ /* 0x001fda0003f06270 */
[----:B------:R-:W-:Y:S05]  /*9240*/  @!P0 BRA `(.L_x_180) ;  /* 0x0000000000c88947 */ /* 0x000fea0003800000 */
[----:B------:R-:W-:Y:S02]  /*9250*/  IMAD.SHL.U32 R29, R29, 0x80, RZ ;  /* 0x000000801d1d7824 */ /* 0x000fe400078e00ff */
[----:B------:R-:W-:Y:S02]  /*9260*/  IMAD.SHL.U32 R30, R30, 0x80, RZ ;  /* 0x000000801e1e7824 */ /* 0x000fe400078e00ff */
[----:B------:R-:W-:Y:S02]  /*9270*/  IMAD.MOV.U32 R7, RZ, RZ, RZ ;  /* 0x000000ffff077224 */ /* 0x000fe400078e00ff */
[----:B------:R-:W-:Y:S02]  /*9280*/  IMAD.MOV.U32 R0, RZ, RZ, R22 ;  /* 0x000000ffff007224 */ /* 0x000fe400078e0016 */
[----:B------:R-:W-:Y:S02]  /*9290*/  IMAD.MOV.U32 R3, RZ, RZ, R26 ;  /* 0x000000ffff037224 */ /* 0x000fe400078e001a */
[----:B------:R-:W-:-:S07]  /*92a0*/  IMAD.MOV.U32 R4, RZ, RZ, R27 ;  /* 0x000000ffff047224 */ /* 0x000fce00078e001b */
.L_x_186:
[----:B------:R-:W-:Y:S01]  /*92b0*/  IMAD R8, R4, 0x8, R19 ;  /* 0x0000000804087824 */ /* 0x000fe200078e0213 */
[----:B------:R-:W-:Y:S02]  /*92c0*/  SHF.L.U32 R5, R3, 0x1f, RZ ;  /* 0x0000001f03057819 */ /* 0x000fe400000006ff */
[----:B------:R-:W-:Y:S02]  /*92d0*/  ISETP.NE.AND P1, PT, R31, RZ, PT ;  /* 0x000000ff1f00720c */ /* 0x000fe40003f25270 */
[----:B------:R-:W0:Y:S11]  /*92e0*/  SYNCS.PHASECHK.TRANS64.TRYWAIT P0, [R8+URZ+0x38], R5 ;  /* 0x00003805080075a7 */ /* 0x000e36000800017f */
[----:B------:R-:W1:Y:S01]  /*92f0*/  @!P1 LDC R6, c[0x0][0x500] ;  /* 0x00014000ff069b82 */ /* 0x000e620000000800 */
[----:B0-----:R-:W-:Y:S05]  /*9300*/  @!P0 BRA `(.L_x_183) ;  /* 0x0000001000148947 */ /* 0x001fea0003800000 */
.L_x_208:
[----:B------:R-:W-:Y:S02]  /*9310*/  ISETP.NE.AND P0, PT, R31, RZ, PT ;  /* 0x000000ff1f00720c */ /* 0x000fe40003f05270 */
[----:B0-----:R-:W-:-:S11]  /*9320*/  PRMT R5, R25, 0x9910, RZ ;  /* 0x0000991019057816 */ /* 0x001fd600000000ff */
[----:B-1----:R0:W-:Y:S01]  /*9330*/  @!P0 SYNCS.ARRIVE.TRANS64 RZ, [R8+URZ], R6 ;  /* 0x0000000608ff89a7 */ /* 0x0021e2000800003f */
[----:B------:R-:W-:-:S13]  /*9340*/  ISETP.NE.AND P0, PT, R5, 0x2, PT ;  /* 0x000000020500780c */ /* 0x000fda0003f05270 */
[----:B0-----:R-:W-:Y:S05]  /*9350*/  @P0 BRA `(.L_x_184) ;  /* 0x0000000000040947 */ /* 0x001fea0003800000 */
[----:B------:R-:W-:Y:S01]  /*9360*/  BPT.TRAP 0x1 ;  /* 0x000000040000795c */ /* 0x000fe20000300000 */
.L_x_184:
[----:B------:R-:W-:-:S13]  /*9370*/  ISETP.NE.AND P0, PT, R32, RZ, PT ;  /* 0x000000ff2000720c */ /* 0x000fda0003f05270 */
[----:B------:R-:W-:Y:S05]  /*9380*/  @P0 BRA `(.L_x_185) ;  /* 0x0000000000040947 */ /* 0x000fea0003800000 */
[----:B------:R-:W-:Y:S01]  /*9390*/  BPT.TRAP 0x1 ;  /* 0x000000040000795c */ /* 0x000fe20000300000 */
.L_x_185:
[----:B------:R-:W-:Y:S01]  /*93a0*/  IMAD R5, R4, 0x4000, R19 ;  /* 0x0000400004057824 */ /* 0x000fe200078e0213 */
[----:B------:R-:W-:Y:S01]  /*93b0*/  R2UR UR17, R8 ;  /* 0x00000000081172ca */ /* 0x000fe200000e0000 */
[----:B------:R-:W-:Y:S01]  /*93c0*/  VIADD R0, R0, 0xffffffff ;  /* 0xffffffff00007836 */ /* 0x000fe20000000000 */
[----:B------:R-:W-:Y:S01]  /*93d0*/  R2UR UR19, R7 ;  /* 0x00000000071372ca */ /* 0x000fe200000e0000 */
[----:B------:R-:W-:Y:S01]  /*93e0*/  UIADD3 UR4, UP0, UR36, 0xf0, URZ ;  /* 0x000000f024047890 */ /* 0x000fe2000ff1e03f */
[----:B------:R-:W-:Y:S01]  /*93f0*/  R2UR UR8, R5 ;  /* 0x00000000050872ca */ /* 0x000fe200000e0000 */
[----:B------:R-:W-:Y:S01]  /*9400*/  UIADD3 UR14, UP1, UR36, 0x1f0, URZ ;  /* 0x000001f0240e7890 */ /* 0x000fe2000ff3e03f */
[----:B------:R-:W-:Y:S01]  /*9410*/  R2UR UR20, R28 ;  /* 0x000000001c1472ca */ /* 0x000fe200000e0000 */
[----:B------:R-:W-:Y:S01]  /*9420*/  UIADD3.X UR5, URZ, UR37, URZ, UP0, !UPT ;  /* 0x000000253f057290 */ /* 0x000fe200087fe43f */
[----:B------:R-:W-:Y:S01]  /*9430*/  R2UR UR18, R30 ;  /* 0x000000001e1272ca */ /* 0x000fe200000e0000 */
[----:B------:R-:W-:Y:S01]  /*9440*/  VIADD R4, R4, 0x1 ;  /* 0x0000000104047836 */ /* 0x000fe20000000000 */
[----:B------:R-:W-:Y:S01]  /*9450*/  R2UR UR11, R29 ;  /* 0x000000001d0b72ca */ /* 0x000fe200000e0000 */
[----:B------:R-:W-:Y:S01]  /*9460*/  UIADD3.X UR15, URZ, UR37, URZ, UP1, !UPT ;  /* 0x000000253f0f7290 */ /* 0x000fe20008ffe43f */
[----:B------:R-:W-:Y:S01]  /*9470*/  ISETP.GT.AND P1, PT, R0, 0x1, PT ;  /* 0x000000010000780c */ /* 0x000fe20003f24270 */
[----:B------:R-:W-:Y:S01]  /*9480*/  UMOV UR6, 0x0 ;  /* 0x0000000000067882 */ /* 0x000fe20000000000 */
[----:B------:R-:W-:Y:S01]  /*9490*/  ISETP.NE.AND P0, PT, R4, 0x7, PT ;  /* 0x000000070400780c */ /* 0x000fe20003f05270 */
[----:B------:R-:W-:Y:S01]  /*94a0*/  UMOV UR7, 0x10000000 ;  /* 0x1000000000077882 */ /* 0x000fe20000000000 */
[----:B------:R-:W-:Y:S01]  /*94b0*/  UMOV UR9, UR17 ;  /* 0x0000001100097c82 */ /* 0x000fe20008000000 */
[----:B------:R-:W-:Y:S01]  /*94c0*/  UIADD3 UR16, UR8, 0x800, URZ ;  /* 0x0000080008107890 */ /* 0x000fe2000fffe03f */
[----:B------:R-:W-:Y:S01]  /*94d0*/  SEL R6, RZ, 0x1, P0 ;  /* 0x00000001ff067807 */ /* 0x000fe20000000000 */
[----:B------:R-:W-:Y:S01]  /*94e0*/  UIADD3 UR8, UR8, 0x1c800, URZ ;  /* 0x0001c80008087890 */ /* 0x000fe2000fffe03f */
[----:B------:R-:W-:Y:S01]  /*94f0*/  VIADD R7, R7, 0x80 ;  /* 0x0000008007077836 */ /* 0x000fe20000000000 */
[----:B------:R-:W-:Y:S01]  /*9500*/  UMOV UR10, UR19 ;  /* 0x00000013000a7c82 */ /* 0x000fe20008000000 */
[----:B------:R-:W-:Y:S01]  /*9510*/  UMOV UR12, UR20 ;  /* 0x00000014000c7c82 */ /* 0x000fe20008000000 */
[----:B------:R-:W-:-:S02]  /*9520*/  LOP3.LUT R3, R3, R6, RZ, 0x3c, !PT ;  /* 0x0000000603037212 */ /* 0x000fc400078e3cff */
[----:B------:R-:W-:Y:S01]  /*9530*/  SEL R4, R4, RZ, P0 ;  /* 0x000000ff04047207 */ /* 0x000fe20000000000 */
[----:B------:R0:W-:Y:S02]  /*9540*/  UTMALDG.3D [UR16], [UR4], desc[UR6] ;  /* 0x00000610040075b4 */ /* 0x0001e40008011000 */
[----:B------:R0:W-:Y:S02]  /*9550*/  UTMALDG.3D [UR8], [UR14], desc[UR6] ;  /* 0x000006080e0075b4 */ /* 0x0001e40008011000 */
[----:B0-----:R-:W-:Y:S05]  /*9560*/  @P1 BRA `(.L_x_186) ;  /* 0xfffffffc00501947 */ /* 0x001fea000383ffff */
.L_x_180:
[----:B------:R-:W-:Y:S05]  /*9570*/  BSYNC B6 ;  /* 0x0000000000067941 */ /* 0x000fea0003800000 */
.L_x_179:
[----:B------:R-:W-:Y:S01]  /*9580*/  LOP3.LUT P2, RZ, R23, 0xff, RZ, 0xc0, !PT ;  /* 0x000000ff17ff7812 */ /* 0x000fe2000784c0ff */
[C---:B------:R-:W-:Y:S01]  /*9590*/  IMAD.IADD R0, R24.reuse, 0x1, R27 ;  /* 0x0000000118007824 */ /* 0x040fe200078e021b */
[----:B------:R-:W-:Y:S01]  /*95a0*/  ULDC.64 UR4, c[0x0][0x650] ;  /* 0x0001940000047ab9 */ /* 0x000fe20000000a00 */
[----:B------:R-:W-:Y:S01]  /*95b0*/  ISETP.GE.U32.AND P1, PT, R24, 0x7, PT ;  /* 0x000000071800780c */ /* 0x000fe20003f26070 */
[----:B------:R-:W-:Y:S01]  /*95c0*/  BSSY B0, `(.L_x_187) ;  /* 0x000006c000007945 */ /* 0x000fe20003800000 */
[C---:B------:R-:W-:Y:S01]  /*95d0*/  IMAD.WIDE.U32 R4, R0.reuse, 0x24924925, RZ ;  /* 0x2492492500047825 */ /* 0x040fe200078e00ff */
[C---:B------:R-:W-:Y:S02]  /*95e0*/  ISETP.GT.U32.AND P0, PT, R0.reuse, 0x6, PT ;  /* 0x000000060000780c */ /* 0x040fe40003f04070 */
[----:B------:R-:W-:Y:S01]  /*95f0*/  PRMT R23, RZ, 0x7610, R23 ;  /* 0x00007610ff177816 */ /* 0x000fe20000000017 */
[----:B------:R-:W-:Y:S01]  /*9600*/  IMAD.IADD R4, R0, 0x1, -R5 ;  /* 0x0000000100047824 */ /* 0x000fe200078e0a05 */
[----:B------:R-:W-:Y:S01]  /*9610*/  ISETP.LT.U32.AND P0, PT, R24, 0x7, P0 ;  /* 0x000000071800780c */ /* 0x000fe20000701070 */
[----:B------:R-:W-:-:S02]  /*9620*/  IMAD.MOV.U32 R30, RZ, RZ, -0x1 ;  /* 0xffffffffff1e7424 */ /* 0x000fc400078e00ff */
[----:B------:R-:W0:Y:S01]  /*9630*/  @P2 S2R R6, SR_CgaCtaId ;  /* 0x0000000000062919 */ /* 0x000e220000008800 */
[----:B------:R-:W-:Y:S01]  /*9640*/  @P2 MOV R3, 0x400 ;  /* 0x0000040000032802 */ /* 0x000fe20000000f00 */
[----:B------:R-:W-:Y:S01]  /*9650*/  IMAD.MOV.U32 R29, RZ, RZ, -0x1 ;  /* 0xffffffffff1d7424 */ /* 0x000fe200078e00ff */
[----:B------:R-:W-:Y:S01]  /*9660*/  LEA.HI R4, R4, R5, RZ, 0x1f ;  /* 0x0000000504047211 */ /* 0x000fe200078ff8ff */
[----:B------:R-:W-:-:S03]  /*9670*/  IMAD.MOV.U32 R28, RZ, RZ, -0x1 ;  /* 0xffffffffff1c7424 */ /* 0x000fc600078e00ff */
[----:B------:R-:W-:Y:S02]  /*9680*/  SHF.R.U32.HI R27, RZ, 0x2, R4 ;  /* 0x00000002ff1b7819 */ /* 0x000fe40000011604 */
[----:B0-----:R-:W-:Y:S02]  /*9690*/  @P2 LEA R6, R6, R3, 0x18 ;  /* 0x0000000306062211 */ /* 0x001fe400078ec0ff */
[----:B------:R-:W-:Y:S02]  /*96a0*/  SEL R3, RZ, 0x1, !P0 ;  /* 0x00000001ff037807 */ /* 0x000fe40004000000 */
[----:B------:R-:W-:Y:S01]  /*96b0*/  IADD3 R16, P0, R16, UR38, RZ ;  /* 0x0000002610107c10 */ /* 0x000fe2000ff1e0ff */
[----:B------:R0:W-:Y:S01]  /*96c0*/  @P2 SYNCS.ARRIVE.TRANS64.A1T0 RZ, [R6+URZ+0x88], RZ ;  /* 0x000088ff06ff29a7 */ /* 0x0001e2000810003f */
[----:B------:R-:W-:Y:S02]  /*96d0*/  LOP3.LUT R26, R26, R3, RZ, 0x3c, !PT ;  /* 0x000000031a1a7212 */ /* 0x000fe400078e3cff */
[----:B------:R-:W-:-:S02]  /*96e0*/  IADD3.X R17, R17, UR42, RZ, P0, !PT ;  /* 0x0000002a11117c10 */ /* 0x000fc400087fe4ff */
[----:B------:R-:W-:Y:S02]  /*96f0*/  ISETP.GE.U32.AND P0, PT, R16, UR4, PT ;  /* 0x0000000410007c0c */ /* 0x000fe4000bf06070 */
[----:B------:R-:W-:Y:S01]  /*9700*/  @P1 LOP3.LUT R26, R26, 0x1, R27, 0x78, !PT ;  /* 0x000000011a1a1812 */ /* 0x000fe200078e781b */
[--C-:B------:R-:W-:Y:S01]  /*9710*/  IMAD R27, R27, -0x7, R0.reuse ;  /* 0xfffffff91b1b7824 */ /* 0x100fe200078e0200 */
[----:B------:R-:W-:Y:S02]  /*9720*/  ISETP.GE.U32.AND.EX P0, PT, R17, UR5, PT, P0 ;  /* 0x0000000511007c0c */ /* 0x000fe4000bf06100 */
[----:B------:R-:W-:-:S11]  /*9730*/  PRMT R0, RZ, 0x7610, R0 ;  /* 0x00007610ff007816 */ /* 0x000fd60000000000 */
[----:B0-----:R-:W-:Y:S05]  /*9740*/  @P0 BRA `(.L_x_188) ;  /* 0x00000004004c0947 */ /* 0x001fea0003800000 */
[----:B------:R-:W-:Y:S01]  /*9750*/  ULDC.64 UR4, c[0x0][0x628] ;  /* 0x00018a0000047ab9 */ /* 0x000fe20000000a00 */
[----:B------:R-:W0:Y:S01]  /*9760*/  S2R R10, SR_CTAID.X ;  /* 0x00000000000a7919 */ /* 0x000e220000002500 */
[----:B------:R-:W-:Y:S01]  /*9770*/  ISETP.NE.U32.AND P0, PT, RZ, UR4, PT ;  /* 0x00000004ff007c0c */ /* 0x000fe2000bf05070 */
[----:B------:R-:W-:Y:S01]  /*9780*/  ULDC UR7, c[0x0][0x630] ;  /* 0x00018c0000077ab9 */ /* 0x000fe20000000800 */
[----:B------:R-:W-:Y:S01]  /*9790*/  IMAD.MOV.U32 R4, RZ, RZ, R16 ;  /* 0x000000ffff047224 */ /* 0x000fe200078e0010 */
[----:B------:R-:W1:Y:S01]  /*97a0*/  S2R R0, SR_CTAID.Y ;  /* 0x0000000000007919 */ /* 0x000e620000002600 */
[----:B------:R-:W-:Y:S01]  /*97b0*/  ISETP.NE.AND.EX P0, PT, RZ, UR5, PT, P0 ;  /* 0x00000005ff007c0c */ /* 0x000fe2000bf05300 */
[----:B------:R-:W-:-:S12]  /*97c0*/  IMAD.MOV.U32 R5, RZ, RZ, R17 ;  /* 0x000000ffff057224 */ /* 0x000fd800078e0011 */
[----:B------:R-:W-:Y:S05]  /*97d0*/  @!P0 BRA `(.L_x_189) ;  /* 0x0000000000288947 */ /* 0x000fea0003800000 */
[----:B------:R-:W-:Y:S02]  /*97e0*/  ULDC UR6, c[0x0][0x634] ;  /* 0x00018d0000067ab9 */ /* 0x000fe40000000800 */
[----:B------:R-:W-:-:S05]  /*97f0*/  IADD3 R9, P0, R16, UR6, RZ ;  /* 0x0000000610097c10 */ /* 0x000fca000ff1e0ff */
[----:B------:R-:W-:-:S04]  /*9800*/  IMAD.X R3, RZ, RZ, R17, P0 ;  /* 0x000000ffff037224 */ /* 0x000fc800000e0611 */
[----:B------:R-:W-:-:S04]  /*9810*/  IMAD.WIDE.U32 R6, R3, UR4, RZ ;  /* 0x0000000403067c25 */ /* 0x000fc8000f8e00ff */
[----:B------:R-:W-:-:S04]  /*9820*/  IMAD.WIDE.U32 R6, P0, R9, UR5, R6 ;  /* 0x0000000509067c25 */ /* 0x000fc8000f800006 */
[----:B------:R-:W-:-:S04]  /*9830*/  IMAD.WIDE.U32 R8, R9, UR4, RZ ;  /* 0x0000000409087c25 */ /* 0x000fc8000f8e00ff */
[----:B------:R-:W-:Y:S01]  /*9840*/  IMAD.X R5, RZ, RZ, RZ, P0 ;  /* 0x000000ffff057224 */ /* 0x000fe200000e06ff */
[----:B------:R-:W-:Y:S01]  /*9850*/  IADD3 RZ, P0, R9, R6, RZ ;  /* 0x0000000609ff7210 */ /* 0x000fe20007f1e0ff */
[----:B------:R-:W-:-:S04]  /*9860*/  IMAD.MOV.U32 R4, RZ, RZ, R7 ;  /* 0x000000ffff047224 */ /* 0x000fc800078e0007 */
[----:B------:R-:W-:-:S08]  /*9870*/  IMAD.WIDE.U32.X R4, R3, UR5, R4, P0 ;  /* 0x0000000503047c25 */ /* 0x000fd000080e0404 */
.L_x_189:
[--C-:B------:R-:W-:Y:S01]  /*9880*/  SHF.R.U64 R28, R4, UR7, R5.reuse ;  /* 0x00000007041c7c19 */ /* 0x100fe20008001205 */
[----:B------:R-:W-:Y:S01]  /*9890*/  ULDC.64 UR4, c[0x0][0x620] ;  /* 0x0001880000047ab9 */ /* 0x000fe20000000a00 */
[----:B------:R-:W-:Y:S01]  /*98a0*/  SHF.R.U32.HI R3, RZ, UR7, R5 ;  /* 0x00000007ff037c19 */ /* 0x000fe20008011605 */
[----:B------:R-:W2:Y:S01]  /*98b0*/  LDC R15, c[0x0][0x144] ;  /* 0x00005100ff0f7b82 */ /* 0x000ea20000000800 */
[----:B------:R-:W-:Y:S01]  /*98c0*/  IADD3 R6, P0, RZ, -R28, RZ ;  /* 0x8000001cff067210 */ /* 0x000fe20007f1e0ff */
[----:B------:R-:W-:Y:S01]  /*98d0*/  ULDC.64 UR8, c[0x0][0x640] ;  /* 0x0001900000087ab9 */ /* 0x000fe20000000a00 */
[----:B0-----:R-:W-:Y:S01]  /*98e0*/  I2FP.F32.U32 R7, R10 ;  /* 0x0000000a00077245 */ /* 0x001fe20000201000 */
[----:B------:R-:W-:Y:S02]  /*98f0*/  ULDC UR6, c[0x0][0x608] ;  /* 0x0001820000067ab9 */ /* 0x000fe40000000800 */
[----:B------:R-:W-:Y:S01]  /*9900*/  IMAD.X R3, RZ, RZ, ~R3, P0 ;  /* 0x000000ffff037224 */ /* 0x000fe200000e0e03 */
[----:B------:R-:W-:Y:S01]  /*9910*/  ISETP.NE.U32.AND P0, PT, RZ, UR8, PT ;  /* 0x00000008ff007c0c */ /* 0x000fe2000bf05070 */
[----:B------:R-:W-:Y:S01]  /*9920*/  IMAD.WIDE.U32 R4, R6, UR4, R16 ;  /* 0x0000000406047c25 */ /* 0x000fe2000f8e0010 */
[----:B------:R-:W0:Y:S02]  /*9930*/  LDC R9, c[0x0][0x148] ;  /* 0x00005200ff097b82 */ /* 0x000e240000000800 */
[----:B------:R-:W-:Y:S01]  /*9940*/  ISETP.NE.AND.EX P0, PT, RZ, UR9, PT, P0 ;  /* 0x00000009ff007c0c */ /* 0x000fe2000bf05300 */
[----:B------:R-:W-:Y:S01]  /*9950*/  IMAD R3, R3, UR4, RZ ;  /* 0x0000000403037c24 */ /* 0x000fe2000f8e02ff */
[----:B------:R-:W-:-:S02]  /*9960*/  ULDC UR4, c[0x0][0x150] ;  /* 0x0000540000047ab9 */ /* 0x000fc40000000800 */
[----:B------:R-:W-:Y:S01]  /*9970*/  FMUL R7, R7, UR4 ;  /* 0x0000000407077c20 */ /* 0x000fe20008400000 */
[----:B------:R-:W-:Y:S01]  /*9980*/  IMAD R3, R6, UR5, R3 ;  /* 0x0000000506037c24 */ /* 0x000fe2000f8e0203 */
[----:B------:R-:W-:Y:S01]  /*9990*/  ULDC UR4, c[0x0][0x618] ;  /* 0x0001860000047ab9 */ /* 0x000fe20000000800 */
[----:B------:R-:W-:Y:S02]  /*99a0*/  ULDC UR5, c[0x0][0x154] ;  /* 0x0000550000057ab9 */ /* 0x000fe40000000800 */
[----:B------:R-:W-:Y:S01]  /*99b0*/  IMAD.IADD R5, R5, 0x1, R3 ;  /* 0x0000000105057824 */ /* 0x000fe200078e0203 */
[----:B------:R-:W3:Y:S04]  /*99c0*/  F2I.U32.TRUNC.NTZ R7, R7 ;  /* 0x0000000700077305 */ /* 0x000ee8000020f000 */
[----:B------:R-:W-:-:S02]  /*99d0*/  SHF.R.U64 R3, R4, UR4, R5 ;  /* 0x0000000404037c19 */ /* 0x000fc40008001205 */
[----:B-1----:R-:W-:-:S05]  /*99e0*/  I2FP.F32.U32 R4, R0 ;  /* 0x0000000000047245 */ /* 0x002fca0000201000 */
[----:B------:R-:W-:Y:S01]  /*99f0*/  FMUL R12, R4, UR5 ;  /* 0x00000005040c7c20 */ /* 0x000fe20008400000 */
[----:B------:R-:W-:Y:S01]  /*9a00*/  SHF.R.U32.HI R4, RZ, UR4, R5 ;  /* 0x00000004ff047c19 */ /* 0x000fe20008011605 */
[----:B------:R-:W-:Y:S01]  /*9a10*/  ULDC UR4, c[0x0][0x658] ;  /* 0x0001960000047ab9 */ /* 0x000fe20000000800 */
[----:B---3--:R-:W-:Y:S02]  /*9a20*/  IMAD.MOV R7, RZ, RZ, -R7 ;  /* 0x000000ffff077224 */ /* 0x008fe400078e0a07 */
[--C-:B------:R-:W-:Y:S01]  /*9a30*/  SHF.R.U64 R11, R3, UR6, R4.reuse ;  /* 0x00000006030b7c19 */ /* 0x100fe20008001204 */
[----:B------:R-:W1:Y:S01]  /*9a40*/  F2I.U32.TRUNC.NTZ R12, R12 ;  /* 0x0000000c000c7305 */ /* 0x000e62000020f000 */
[----:B------:R-:W-:Y:S01]  /*9a50*/  SHF.R.U32.HI R4, RZ, UR6, R4 ;  /* 0x00000006ff047c19 */ /* 0x000fe20008011604 */
[----:B--2---:R-:W-:-:S03]  /*9a60*/  IMAD R10, R15, R7, R10 ;  /* 0x000000070f0a7224 */ /* 0x004fc600078e020a */
[--C-:B------:R-:W-:Y:S02]  /*9a70*/  SHF.R.U64 R8, R11, UR4, R4.reuse ;  /* 0x000000040b087c19 */ /* 0x100fe40008001204 */
[----:B------:R-:W-:-:S03]  /*9a80*/  SHF.R.U32.HI R13, RZ, UR4, R4 ;  /* 0x00000004ff0d7c19 */ /* 0x000fc60008011604 */
[----:B------:R-:W-:Y:S02]  /*9a90*/  IMAD.MOV.U32 R4, RZ, RZ, R8 ;  /* 0x000000ffff047224 */ /* 0x000fe400078e0008 */
[----:B------:R-:W-:Y:S01]  /*9aa0*/  IMAD.MOV.U32 R5, RZ, RZ, R13 ;  /* 0x000000ffff057224 */ /* 0x000fe200078e000d */
[----:B01----:R-:W-:Y:S06]  /*9ab0*/  @!P0 BRA `(.L_x_190) ;  /* 0x0000000000288947 */ /* 0x003fec0003800000 */
[----:B------:R-:W-:Y:S02]  /*9ac0*/  ULDC UR4, c[0x0][0x64c] ;  /* 0x0001930000047ab9 */ /* 0x000fe40000000800 */
[----:B------:R-:W-:-:S05]  /*9ad0*/  IADD3 R5, P0, R8, UR4, RZ ;  /* 0x0000000408057c10 */ /* 0x000fca000ff1e0ff */
[----:B------:R-:W-:-:S04]  /*9ae0*/  IMAD.X R13, RZ, RZ, R13, P0 ;  /* 0x000000ffff0d7224 */ /* 0x000fc800000e060d */
[----:B------:R-:W-:-:S04]  /*9af0*/  IMAD.WIDE.U32 R6, R13, UR8, RZ ;  /* 0x000000080d067c25 */ /* 0x000fc8000f8e00ff */
[----:B------:R-:W-:-:S04]  /*9b00*/  IMAD.WIDE.U32 R6, P0, R5, UR9, R6 ;  /* 0x0000000905067c25 */ /* 0x000fc8000f800006 */
[----:B------:R-:W-:-:S04]  /*9b10*/  IMAD.WIDE.U32 R4, R5, UR8, RZ ;  /* 0x0000000805047c25 */ /* 0x000fc8000f8e00ff */
[----:B------:R-:W-:Y:S01]  /*9b20*/  IMAD.MOV.U32 R4, RZ, RZ, R7 ;  /* 0x000000ffff047224 */ /* 0x000fe200078e0007 */
[----:B------:R-:W-:Y:S01]  /*9b30*/  IADD3 RZ, P1, R5, R6, RZ ;  /* 0x0000000605ff7210 */ /* 0x000fe20007f3e0ff */
[----:B------:R-:W-:-:S04]  /*9b40*/  IMAD.X R5, RZ, RZ, RZ, P0 ;  /* 0x000000ffff057224 */ /* 0x000fc800000e06ff */
[----:B------:R-:W-:-:S08]  /*9b50*/  IMAD.WIDE.U32.X R4, R13, UR9, R4, P1 ;  /* 0x000000090d047c25 */ /* 0x000fd000088e0404 */
.L_x_190:
[----:B------:R-:W-:Y:S01]  /*9b60*/  ISETP.NE.AND P0, PT, R2, 0x1, PT ;  /* 0x000000010200780c */ /* 0x000fe20003f05270 */
[----:B------:R-:W-:Y:S01]  /*9b70*/  ULDC UR4, c[0x0][0x648] ;  /* 0x0001920000047ab9 */ /* 0x000fe20000000800 */
[----:B------:R-:W-:Y:S01]  /*9b80*/  LOP3.LUT R11, R11, UR43, RZ, 0xc0, !PT ;  /* 0x0000002b0b0b7c12 */ /* 0x000fe2000f8ec0ff */
[----:B------:R-:W-:Y:S01]  /*9b90*/  IMAD.MOV R12, RZ, RZ, -R12 ;  /* 0x000000ffff0c7224 */ /* 0x000fe200078e0a0c */
[----:B------:R-:W-:Y:S01]  /*9ba0*/  SHF.R.U64 R4, R4, UR4, R5 ;  /* 0x0000000404047c19 */ /* 0x000fe20008001205 */
[----:B------:R-:W-:Y:S01]  /*9bb0*/  ULDC UR4, c[0x0][0x638] ;  /* 0x00018e0000047ab9 */ /* 0x000fe20000000800 */
[----:B------:R-:W-:Y:S01]  /*9bc0*/  LOP3.LUT R3, R3, UR40, RZ, 0xc0, !PT ;  /* 0x0000002803037c12 */ /* 0x000fe2000f8ec0ff */
[----:B------:R-:W-:Y:S02]  /*9bd0*/  ULDC UR5, c[0x0][0x610] ;  /* 0x0001840000057ab9 */ /* 0x000fe40000000800 */
[----:B------:R-:W-:Y:S02]  /*9be0*/  IMAD.MOV R5, RZ, RZ, -R4 ;  /* 0x000000ffff057224 */ /* 0x000fe400078e0a04 */
[----:B------:R-:W-:-:S02]  /*9bf0*/  IMAD R11, R4, UR41, R11 ;  /* 0x00000029040b7c24 */ /* 0x000fc4000f8e020b */
[----:B------:R-:W-:Y:S02]  /*9c00*/  @P0 IMAD R10, R9, R12, R0 ;  /* 0x0000000c090a0224 */ /* 0x000fe400078e0200 */
[----:B------:R-:W-:Y:S01]  /*9c10*/  IMAD R8, R5, UR4, R8 ;  /* 0x0000000405087c24 */ /* 0x000fe2000f8e0208 */
[----:B------:R-:W-:Y:S01]  /*9c20*/  ULDC UR4, c[0x0][0x600] ;  /* 0x0001800000047ab9 */ /* 0x000fe20000000800 */
[----:B------:R-:W-:Y:S02]  /*9c30*/  IMAD R10, R11, UR5, R10 ;  /* 0x000000050b0a7c24 */ /* 0x000fe4000f8e020a */
[----:B------:R-:W-:Y:S02]  /*9c40*/  IMAD R3, R8, UR4, R3 ;  /* 0x0000000408037c24 */ /* 0x000fe4000f8e0203 */
[----:B------:R-:W-:-:S03]  /*9c50*/  IMAD.MOV.U32 R0, RZ, RZ, 0x1 ;  /* 0x00000001ff007424 */ /* 0x000fc600078e00ff */
[----:B------:R-:W-:Y:S02]  /*9c60*/  SEL R29, R3, R10, !P0 ;  /* 0x0000000a031d7207 */ /* 0x000fe40004000000 */
[----:B------:R-:W-:-:S07]  /*9c70*/  SEL R30, R10, R3, !P0 ;  /* 0x000000030a1e7207 */ /* 0x000fce0004000000 */
.L_x_188:
[----:B------:R-:W-:Y:S05]  /*9c80*/  BSYNC B0 ;  /* 0x0000000000007941 */ /* 0x000fea0003800000 */
.L_x_187:
[----:B------:R-:W-:-:S13]  /*9c90*/  LOP3.LUT P0, RZ, R0, 0xff, RZ, 0xc0, !PT ;  /* 0x000000ff00ff7812 */ /* 0x000fda000780c0ff */
[----:B------:R-:W-:Y:S05]  /*9ca0*/  @P0 BRA `(.L_x_191) ;  /* 0xfffffff000a40947 */ /* 0x000fea000383ffff */
[----:B------:R-:W-:Y:S05]  /*9cb0*/  BSYNC B7 ;  /* 0x0000000000077941 */ /* 0x000fea0003800000 */
.L_x_177:
[----:B------:R-:W-:-:S03]  /*9cc0*/  UMOV UR4, 0xffffffff ;  /* 0xffffffff00047882 */ /* 0x000fc60000000000 */
[----:B------:R-:W-:Y:S05]  /*9cd0*/  BRA.DIV UR4, `(.L_x_192) ;  /* 0x0000000604b47947 */ /* 0x000fea000b800000 */
[----:B------:R-:W-:-:S13]  /*9ce0*/  ELECT P6, URZ, PT ;  /* 0x00000000003f782f */ /* 0x000fda00038c0000 */
.L_x_211:
[----:B------:R-:W-:Y:S04]  /*9cf0*/  BSSY B0, `(.L_x_193) ;  /* 0x0000046000007945 */ /* 0x000fe80003800000 */
[----:B------:R-:W-:Y:S05]  /*9d00*/  @!P6 BRA `(.L_x_194) ;  /* 0x000000040010e947 */ /* 0x000fea0003800000 */
[----:B------:R-:W-:-:S04]  /*9d10*/  LOP3.LUT R18, R18, 0x2, RZ, 0xfc, !PT ;  /* 0x0000000212127812 */ /* 0x000fc800078efcff */
[----:B------:R-:W-:-:S13]  /*9d20*/  ISETP.NE.AND P0, PT, R18, 0x3, PT ;  /* 0x000000031200780c */ /* 0x000fda0003f05270 */
[----:B------:R-:W-:Y:S05]  /*9d30*/  @!P0 BRA `(.L_x_195) ;  /* 0x0000000000048947 */ /* 0x000fea0003800000 */
[----:B------:R-:W-:Y:S01]  /*9d40*/  BPT.TRAP 0x1 ;  /* 0x000000040000795c */ /* 0x000fe20000300000 */
.L_x_195:
[----:B------:R-:W0:Y:S01]  /*9d50*/  S2R R3, SR_CgaCtaId ;  /* 0x0000000000037919 */ /* 0x000e220000008800 */
[----:B------:R-:W-:Y:S02]  /*9d60*/  MOV R0, 0x400 ;  /* 0x0000040000007802 */ /* 0x000fe40000000f00 */
[----:B------:R-:W-:Y:S02]  /*9d70*/  SHF.L.U32 R2, R26, 0x1f, RZ ;  /* 0x0000001f1a027819 */ /* 0x000fe400000006ff */
[----:B0-----:R-:W-:-:S05]  /*9d80*/  LEA R0, R3, R0, 0x18 ;  /* 0x0000000003007211 */ /* 0x001fca00078ec0ff */
[----:B------:R-:W-:-:S04]  /*9d90*/  VIADD R0, R0, 0x38 ;  /* 0x0000003800007836 */ /* 0x000fc80000000000 */
[C---:B------:R-:W-:Y:S02]  /*9da0*/  IMAD R5, R27.reuse, 0x8, R0 ;  /* 0x000000081b057824 */ /* 0x040fe400078e0200 */
[----:B------:R-:W-:Y:S02]  /*9db0*/  VIADD R27, R27, 0x1 ;  /* 0x000000011b1b7836 */ /* 0x000fe40000000000 */
[----:B------:R-:W0:Y:S03]  /*9dc0*/  SYNCS.PHASECHK.TRANS64.TRYWAIT P0, [R5+URZ], R2 ;  /* 0x00000002050075a7 */ /* 0x000e26000800017f */
[----:B------:R-:W-:-:S04]  /*9dd0*/  ISETP.NE.AND P1, PT, R27, 0x7, PT ;  /* 0x000000071b00780c */ /* 0x000fc80003f25270 */
[----:B------:R-:W-:Y:S02]  /*9de0*/  SEL R3, RZ, 0x1, P1 ;  /* 0x00000001ff037807 */ /* 0x000fe40000800000 */
[----:B------:R-:W-:Y:S02]  /*9df0*/  SEL R27, R27, RZ, P1 ;  /* 0x000000ff1b1b7207 */ /* 0x000fe40000800000 */
[----:B------:R-:W-:-:S03]  /*9e00*/  LOP3.LUT R26, R26, R3, RZ, 0x3c, !PT ;  /* 0x000000031a1a7212 */ /* 0x000fc600078e3cff */
[----:B------:R-:W-:Y:S01]  /*9e10*/  IMAD R7, R27, 0x8, R0 ;  /* 0x000000081b077824 */ /* 0x000fe200078e0200 */
[----:B------:R-:W-:Y:S01]  /*9e20*/  SHF.L.U32 R4, R26, 0x1f, RZ ;  /* 0x0000001f1a047819 */ /* 0x000fe200000006ff */
[----:B0-----:R-:W-:Y:S06]  /*9e30*/  @!P0 BRA `(.L_x_196) ;  /* 0x00000004007c8947 */ /* 0x001fec0003800000 */
.L_x_212:
[----:B------:R-:W1:Y:S01]  /*9e40*/  SYNCS.PHASECHK.TRANS64.TRYWAIT P0, [R7+URZ], R4 ;  /* 0x00000004070075a7 */ /* 0x000e62000800017f */
[----:B0-----:R-:W-:-:S05]  /*9e50*/  VIADD R2, R27, 0x1 ;  /* 0x000000011b027836 */ /* 0x001fca0000000000 */
[----:B------:R-:W-:-:S04]  /*9e60*/  ISETP.NE.AND P1, PT, R2, 0x7, PT ;  /* 0x000000070200780c */ /* 0x000fc80003f25270 */
[----:B------:R-:W-:Y:S02]  /*9e70*/  SEL R3, RZ, 0x1, P1 ;  /* 0x00000001ff037807 */ /* 0x000fe40000800000 */
[----:B------:R-:W-:Y:S02]  /*9e80*/  SEL R9, R2, RZ, P1 ;  /* 0x000000ff02097207 */ /* 0x000fe40000800000 */
[----:B------:R-:W-:-:S03]  /*9e90*/  LOP3.LUT R26, R26, R3, RZ, 0x3c, !PT ;  /* 0x000000031a1a7212 */ /* 0x000fc600078e3cff */
[----:B------:R-:W-:Y:S01]  /*9ea0*/  IMAD R6, R9, 0x8, R0 ;  /* 0x0000000809067824 */ /* 0x000fe200078e0200 */
[----:B------:R-:W-:Y:S01]  /*9eb0*/  SHF.L.U32 R5, R26, 0x1f, RZ ;  /* 0x0000001f1a057819 */ /* 0x000fe200000006ff */
[----:B-1----:R-:W-:Y:S06]  /*9ec0*/  @!P0 BRA `(.L_x_197) ;  /* 0x00000004006c8947 */ /* 0x002fec0003800000 */
.L_x_213:
[----:B------:R-:W1:Y:S01]  /*9ed0*/  SYNCS.PHASECHK.TRANS64.TRYWAIT P0, [R6+URZ], R5 ;  /* 0x00000005060075a7 */ /* 0x000e62000800017f */
[----:B------:R-:W-:-:S05]  /*9ee0*/  VIADD R2, R9, 0x1 ;  /* 0x0000000109027836 */ /* 0x000fca0000000000 */
[----:B------:R-:W-:-:S04]  /*9ef0*/  ISETP.NE.AND P1, PT, R2, 0x7, PT ;  /* 0x000000070200780c */ /* 0x000fc80003f25270 */
[----:B------:R-:W-:Y:S02]  /*9f00*/  SEL R3, RZ, 0x1, P1 ;  /* 0x00000001ff037807 */ /* 0x000fe40000800000 */
[----:B0-----:R-:W-:Y:S02]  /*9f10*/  SEL R7, R2, RZ, P1 ;  /* 0x000000ff02077207 */ /* 0x001fe40000800000 */
[----:B------:R-:W-:-:S03]  /*9f20*/  LOP3.LUT R26, R26, R3, RZ, 0x3c, !PT ;  /* 0x000000031a1a7212 */ /* 0x000fc600078e3cff */
[----:B------:R-:W-:Y:S01]  /*9f30*/  IMAD R9, R7, 0x8, R0 ;  /* 0x0000000807097824 */ /* 0x000fe200078e0200 */
[----:B------:R-:W-:Y:S01]  /*9f40*/  SHF.L.U32 R4, R26, 0x1f, RZ ;  /* 0x0000001f1a047819 */ /* 0x000fe200000006ff */
[----:B-1----:R-:W-:Y:S06]  /*9f50*/  @!P0 BRA `(.L_x_198) ;  /* 0x00000004005c8947 */ /* 0x002fec0003800000 */
.L_x_214:
[----:B------:R-:W1:Y:S01]  /*9f60*/  SYNCS.PHASECHK.TRANS64.TRYWAIT P0, [R9+URZ], R4 ;  /* 0x00000004090075a7 */ /* 0x000e62000800017f */
[----:B------:R-:W-:-:S05]  /*9f70*/  VIADD R2, R7, 0x1 ;  /* 0x0000000107027836 */ /* 0x000fca0000000000 */
[----:B------:R-:W-:-:S04]  /*9f80*/  ISETP.NE.AND P1, PT, R2, 0x7, PT ;  /* 0x000000070200780c */ /* 0x000fc80003f25270 */
[----:B------:R-:W-:Y:S02]  /*9f90*/  SEL R3, RZ, 0x1, P1 ;  /* 0x00000001ff037807 */ /* 0x000fe40000800000 */
[----:B------:R-:W-:Y:S02]  /*9fa0*/  SEL R7, R2, RZ, P1 ;  /* 0x000000ff02077207 */ /* 0x000fe40000800000 */
[----:B------:R-:W-:-:S03]  /*9fb0*/  LOP3.LUT R26, R26, R3, RZ, 0x3c, !PT ;  /* 0x000000031a1a7212 */ /* 0x000fc600078e3cff */
[----:B------:R-:W-:Y:S01]  /*9fc0*/  IMAD R8, R7, 0x8, R0 ;  /* 0x0000000807087824 */ /* 0x000fe200078e0200 */
[----:B0-----:R-:W-:Y:S01]  /*9fd0*/  SHF.L.U32 R5, R26, 0x1f, RZ ;  /* 0x0000001f1a057819 */ /* 0x001fe200000006ff */
[----:B-1----:R-:W-:Y:S06]  /*9fe0*/  @!P0 BRA `(.L_x_199) ;  /* 0x00000004004c8947 */ /* 0x002fec0003800000 */
.L_x_215:
[----:B------:R-:W1:Y:S01]  /*9ff0*/  SYNCS.PHASECHK.TRANS64.TRYWAIT P0, [R8+URZ], R5 ;  /* 0x00000005080075a7 */ /* 0x000e62000800017f */
[----:B------:R-:W-:-:S05]  /*a000*/  VIADD R2, R7, 0x1 ;  /* 0x0000000107027836 */ /* 0x000fca0000000000 */
[----:B------:R-:W-:-:S04]  /*a010*/  ISETP.NE.AND P1, PT, R2, 0x7, PT ;  /* 0x000000070200780c */ /* 0x000fc80003f25270 */
[----:B------:R-:W-:Y:S02]  /*a020*/  SEL R3, RZ, 0x1, P1 ;  /* 0x00000001ff037807 */ /* 0x000fe40000800000 */
[----:B------:R-:W-:Y:S02]  /*a030*/  SEL R7, R2, RZ, P1 ;  /* 0x000000ff02077207 */ /* 0x000fe40000800000 */
[----:B0-----:R-:W-:-:S03]  /*a040*/  LOP3.LUT R9, R26, R3, RZ, 0x3c, !PT ;  /* 0x000000031a097212 */ /* 0x001fc600078e3cff */
[----:B------:R-:W-:Y:S01]  /*a050*/  IMAD R11, R7, 0x8, R0 ;  /* 0x00000008070b7824 */ /* 0x000fe200078e0200 */
[----:B------:R-:W-:Y:S01]  /*a060*/  SHF.L.U32 R6, R9, 0x1f, RZ ;  /* 0x0000001f09067819 */ /* 0x000fe200000006ff */
[----:B-1----:R-:W-:Y:S06]  /*a070*/  @!P0 BRA `(.L_x_200) ;  /* 0x00000004003c8947 */ /* 0x002fec0003800000 */
.L_x_216:
[----:B------:R-:W1:Y:S01]  /*a080*/  SYNCS.PHASECHK.TRANS64.TRYWAIT P0, [R11+URZ], R6 ;  /* 0x000000060b0075a7 */ /* 0x000e62000800017f */
[----:B------:R-:W-:-:S05]  /*a090*/  VIADD R2, R7, 0x1 ;  /* 0x0000000107027836 */ /* 0x000fca0000000000 */
[----:B------:R-:W-:-:S04]  /*a0a0*/  ISETP.NE.AND P1, PT, R2, 0x7, PT ;  /* 0x000000070200780c */ /* 0x000fc80003f25270 */
[----:B------:R-:W-:Y:S02]  /*a0b0*/  SEL R4, RZ, 0x1, P1 ;  /* 0x00000001ff047807 */ /* 0x000fe40000800000 */
[----:B------:R-:W-:Y:S02]  /*a0c0*/  SEL R3, R2, RZ, P1 ;  /* 0x000000ff02037207 */ /* 0x000fe40000800000 */
[----:B------:R-:W-:Y:S01]  /*a0d0*/  LOP3.LUT R4, R9, R4, RZ, 0x3c, !PT ;  /* 0x0000000409047212 */ /* 0x000fe200078e3cff */
[----:B-1----:R-:W-:Y:S06]  /*a0e0*/  @!P0 BRA `(.L_x_201) ;  /* 0x0000000400348947 */ /* 0x002fec0003800000 */
.L_x_217:
[----:B------:R-:W-:Y:S01]  /*a0f0*/  IMAD R3, R3, 0x8, R0 ;  /* 0x0000000803037824 */ /* 0x000fe200078e0200 */
[----:B------:R-:W-:-:S07]  /*a100*/  SHF.L.U32 R0, R4, 0x1f, RZ ;  /* 0x0000001f04007819 */ /* 0x000fce00000006ff */
.L_x_202:
[----:B--2---:R2:W3:Y:S02]  /*a110*/  SYNCS.PHASECHK.TRANS64.TRYWAIT P0, [R3+URZ], R0 ;  /* 0x00000000030075a7 */ /* 0x0044e4000800017f */
[----:B---3--:R-:W-:Y:S05]  /*a120*/  @!P0 NANOSLEEP.SYNCS 0x989680 ;  /* 0x009896800000895d */ /* 0x008fea0003900000 */
[----:B------:R-:W3:Y:S02]  /*a130*/  @!P0 SYNCS.PHASECHK.TRANS64 P0, [R3+URZ], R0 ;  /* 0x00000000030085a7 */ /* 0x000ee4000800007f */
[----:B---3--:R-:W-:Y:S05]  /*a140*/  @!P0 BRA `(.L_x_202) ;  /* 0xfffffffc00f08947 */ /* 0x008fea000383ffff */
.L_x_194:
[----:B------:R-:W-:Y:S05]  /*a150*/  BSYNC B0 ;  /* 0x0000000000007941 */ /* 0x000fea0003800000 */
.L_x_193:
[----:B------:R-:W-:Y:S05]  /*a160*/  EXIT ;  /* 0x000000000000794d */ /* 0x000fea0003800000 */
.L_x_16:
[----:B------:R-:W-:Y:S02]  /*a170*/  IMAD.MOV.U32 R13, RZ, RZ, R19 ;  /* 0x000000ffff0d7224 */ /* 0x000fe400078e0013 */
[----:B------:R-:W-:Y:S02]  /*a180*/  IMAD.MOV.U32 R12, RZ, RZ, RZ ;  /* 0x000000ffff0c7224 */ /* 0x000fe400078e00ff */
[----:B------:R-:W-:Y:S02]  /*a190*/  IMAD.MOV.U32 R11, RZ, RZ, 0x1f ;  /* 0x0000001fff0b7424 */ /* 0x000fe400078e00ff */
[----:B------:R-:W-:-:S07]  /*a1a0*/  IMAD.MOV.U32 R15, RZ, RZ, -0x1 ;  /* 0xffffffffff0f7424 */ /* 0x000fce00078e00ff */
[----:B-----5:R-:W-:Y:S05]  /*a1b0*/  WARPSYNC.COLLECTIVE R15, `(.L_x_203) ;  /* 0x000000000f087348 */ /* 0x020fea0003c00000 */
[----:B------:R0:W1:Y:S02]  /*a1c0*/  SHFL.IDX P6, R14, R13, R12, R11 ;  /* 0x0000000c0d0e7389 */ /* 0x00006400000c000b */
[----:B01---5:R-:W-:Y:S01]  /*a1d0*/  ENDCOLLECTIVE ;  /* 0x000000000000791b */ /* 0x023fe20003800000 */
.L_x_203:
[----:B------:R-:W-:Y:S05]  /*a1e0*/  BRA `(.L_x_204) ;  /* 0xffffff7400287947 */ /* 0x000fea000383ffff */
.L_x_20:
[----:B-1----:R1:W2:Y:S02]  /*a1f0*/  SYNCS.PHASECHK.TRANS64.TRYWAIT P1, [R5+URZ], R0 ;  /* 0x00000000050075a7 */ /* 0x0022a4000802017f */
[----:B--2---:R-:W-:Y:S05]  /*a200*/  @!P1 NANOSLEEP.SYNCS 0x989680 ;  /* 0x009896800000995d */ /* 0x004fea0003900000 */
[----:B------:R-:W2:Y:S02]  /*a210*/  @!P1 SYNCS.PHASECHK.TRANS64 P1, [R5+URZ], R0 ;  /* 0x00000000050095a7 */ /* 0x000ea4000802007f */
[----:B--2---:R-:W-:Y:S05]  /*a220*/  @!P1 BRA `(.L_x_20) ;  /* 0xfffffffc00f09947 */ /* 0x004fea000383ffff */
[----:B------:R-:W-:Y:S05]  /*a230*/  BRA `(.L_x_19) ;  /* 0xffffff7400547947 */ /* 0x000fea000383ffff */
.L_x_25:
[----:B0-----:R0:W1:Y:S02]  /*a240*/  SYNCS.PHASECHK.TRANS64.TRYWAIT P1, [R4+URZ], R117 ;  /* 0x00000075040075a7 */ /* 0x001064000802017f */
[----:B-1----:R-:W-:Y:S05]  /*a250*/  @!P1 NANOSLEEP.SYNCS 0x989680 ;  /* 0x009896800000995d */ /* 0x002fea0003900000 */
[----:B------:R-:W1:Y:S02]  /*a260*/  @!P1 SYNCS.PHASECHK.TRANS64 P1, [R4+URZ], R117 ;  /* 0x00000075040095a7 */ /* 0x000e64000802007f */
[----:B-1----:R-:W-:Y:S05]  /*a270*/  @!P1 BRA `(.L_x_25) ;  /* 0xfffffffc00f09947 */ /* 0x002fea000383ffff */
[----:B------:R-:W-:Y:S05]  /*a280*/  BRA `(.L_x_24) ;  /* 0xffffff7c00dc7947 */ /* 0x000fea000383ffff */
.L_x_33:
[----:B0-----:R0:W1:Y:S02]  /*a290*/  SYNCS.PHASECHK.TRANS64.TRYWAIT P1, [R20+URZ], R117 ;  /* 0x00000075140075a7 */ /* 0x001064000802017f */
[----:B-1----:R-:W-:Y:S05]  /*a2a0*/  @!P1 NANOSLEEP.SYNCS 0x989680 ;  /* 0x009896800000995d */ /* 0x002fea0003900000 */
[----:B------:R-:W1:Y:S02]  /*a2b0*/  @!P1 SYNCS.PHASECHK.TRANS64 P1, [R20+URZ], R117 ;  /* 0x00000075140095a7 */ /* 0x000e64000802007f */
[----:B-1----:R-:W-:Y:S05]  /*a2c0*/  @!P1 BRA `(.L_x_33) ;  /* 0xfffffffc00f09947 */ /* 0x002fea000383ffff */
[----:B------:R-:W-:Y:S05]  /*a2d0*/  BRA `(.L_x_32) ;  /* 0xffffff88009c7947 */ /* 0x000fea000383ffff */
.L_x_178:
[----:B------:R-:W-:Y:S01]  /*a2e0*/  BSSY B0, `(.L_x_205) ;  /* 0x0000006000007945 */ /* 0x000fe20003800000 */
[----:B------:R-:W-:-:S07]  /*a2f0*/  IMAD.MOV.U32 R15, RZ, RZ, -0x1 ;  /* 0xffffffffff0f7424 */ /* 0x000fce00078e00ff */
[----:B------:R-:W-:Y:S05]  /*a300*/  WARPSYNC.COLLECTIVE R15, `(.L_x_206) ;  /* 0x000000000f0c7348 */ /* 0x000fea0003c00000 */
[----:B------:R-:W-:Y:S02]  /*a310*/  ELECT P6, UR62, PT ;  /* 0x00000000003e782f */ /* 0x000fe400038c0000 */
[----:B------:R-:W-:Y:S01]  /*a320*/  MOV R14, UR62 ;  /* 0x0000003e000e7c02 */ /* 0x000fe20008000f00 */
[----:B------:R-:W-:Y:S10]  /*a330*/  ENDCOLLECTIVE ;  /* 0x000000000000791b */ /* 0x000ff40003800000 */
.L_x_206:
[----:B------:R-:W-:Y:S05]  /*a340*/  BSYNC B0 ;  /* 0x0000000000007941 */ /* 0x000fea0003800000 */
.L_x_205:
[----:B------:R-:W-:Y:S05]  /*a350*/  BRA `(.L_x_207) ;  /* 0xffffffec00047947 */ /* 0x000fea000383ffff */
.L_x_183:
[----:B0-----:R0:W2:Y:S02]  /*a360*/  SYNCS.PHASECHK.TRANS64.TRYWAIT P0, [R8+URZ+0x38], R5 ;  /* 0x00003805080075a7 */ /* 0x0010a4000800017f */
[----:B--2---:R-:W-:Y:S05]  /*a370*/  @!P0 NANOSLEEP.SYNCS 0x989680 ;  /* 0x009896800000895d */ /* 0x004fea0003900000 */
[----:B------:R-:W2:Y:S02]  /*a380*/  @!P0 SYNCS.PHASECHK.TRANS64 P0, [R8+URZ+0x38], R5 ;  /* 0x00003805080085a7 */ /* 0x000ea4000800007f */
[----:B--2---:R-:W-:Y:S05]  /*a390*/  @!P0 BRA `(.L_x_183) ;  /* 0xfffffffc00f08947 */ /* 0x004fea000383ffff */
[----:B------:R-:W-:Y:S05]  /*a3a0*/  BRA `(.L_x_208) ;  /* 0xffffffec00d87947 */ /* 0x000fea000383ffff */
.L_x_192:
[----:B------:R-:W-:Y:S01]  /*a3b0*/  BSSY B0, `(.L_x_209) ;  /* 0x0000006000007945 */ /* 0x000fe20003800000 */
[----:B------:R-:W-:-:S07]  /*a3c0*/  IMAD.MOV.U32 R15, RZ, RZ, -0x1 ;  /* 0xffffffffff0f7424 */ /* 0x000fce00078e00ff */
[----:B------:R-:W-:Y:S05]  /*a3d0*/  WARPSYNC.COLLECTIVE R15, `(.L_x_210) ;  /* 0x000000000f0c7348 */ /* 0x000fea0003c00000 */
[----:B------:R-:W-:Y:S02]  /*a3e0*/  ELECT P6, UR62, PT ;  /* 0x00000000003e782f */ /* 0x000fe400038c0000 */
[----:B------:R-:W-:Y:S01]  /*a3f0*/  MOV R14, UR62 ;  /* 0x0000003e000e7c02 */ /* 0x000fe20008000f00 */
[----:B------:R-:W-:Y:S10]  /*a400*/  ENDCOLLECTIVE ;  /* 0x000000000000791b */ /* 0x000ff40003800000 */
.L_x_210:
[----:B------:R-:W-:Y:S05]  /*a410*/  BSYNC B0 ;  /* 0x0000000000007941 */ /* 0x000fea0003800000 */
.L_x_209:
[----:B------:R-:W-:Y:S05]  /*a420*/  BRA `(.L_x_211) ;  /* 0xfffffff800307947 */ /* 0x000fea000383ffff */
.L_x_196:
[----:B0-----:R0:W1:Y:S02]  /*a430*/  SYNCS.PHASECHK.TRANS64.TRYWAIT P0, [R5+URZ], R2 ;  /* 0x00000002050075a7 */ /* 0x001064000800017f */
[----:B-1----:R-:W-:Y:S05]  /*a440*/  @!P0 NANOSLEEP.SYNCS 0x989680 ;  /* 0x009896800000895d */ /* 0x002fea0003900000 */
[----:B------:R-:W1:Y:S02]  /*a450*/  @!P0 SYNCS.PHASECHK.TRANS64 P0, [R5+URZ], R2 ;  /* 0x00000002050085a7 */ /* 0x000e64000800007f */
[----:B-1----:R-:W-:Y:S05]  /*a460*/  @!P0 BRA `(.L_x_196) ;  /* 0xfffffffc00f08947 */ /* 0x002fea000383ffff */
[----:B------:R-:W-:Y:S05]  /*a470*/  BRA `(.L_x_212) ;  /* 0xfffffff800707947 */ /* 0x000fea000383ffff */
.L_x_197:
[----:B0-----:R0:W1:Y:S02]  /*a480*/  SYNCS.PHASECHK.TRANS64.TRYWAIT P0, [R7+URZ], R4 ;  /* 0x00000004070075a7 */ /* 0x001064000800017f */
[----:B-1----:R-:W-:Y:S05]  /*a490*/  @!P0 NANOSLEEP.SYNCS 0x989680 ;  /* 0x009896800000895d */ /* 0x002fea0003900000 */
[----:B------:R-:W1:Y:S02]  /*a4a0*/  @!P0 SYNCS.PHASECHK.TRANS64 P0, [R7+URZ], R4 ;  /* 0x00000004070085a7 */ /* 0x000e64000800007f */
[----:B-1----:R-:W-:Y:S05]  /*a4b0*/  @!P0 BRA `(.L_x_197) ;  /* 0xfffffffc00f08947 */ /* 0x002fea000383ffff */
[----:B------:R-:W-:Y:S05]  /*a4c0*/  BRA `(.L_x_213) ;  /* 0xfffffff800807947 */ /* 0x000fea000383ffff */
.L_x_198:
[----:B0-----:R0:W1:Y:S02]  /*a4d0*/  SYNCS.PHASECHK.TRANS64.TRYWAIT P0, [R6+URZ], R5 ;  /* 0x00000005060075a7 */ /* 0x001064000800017f */
[----:B-1----:R-:W-:Y:S05]  /*a4e0*/  @!P0 NANOSLEEP.SYNCS 0x989680 ;  /* 0x009896800000895d */ /* 0x002fea0003900000 */
[----:B------:R-:W1:Y:S02]  /*a4f0*/  @!P0 SYNCS.PHASECHK.TRANS64 P0, [R6+URZ], R5 ;  /* 0x00000005060085a7 */ /* 0x000e64000800007f */
[----:B-1----:R-:W-:Y:S05]  /*a500*/  @!P0 BRA `(.L_x_198) ;  /* 0xfffffffc00f08947 */ /* 0x002fea000383ffff */
[----:B------:R-:W-:Y:S05]  /*a510*/  BRA `(.L_x_214) ;  /* 0xfffffff800907947 */ /* 0x000fea000383ffff */
.L_x_199:
[----:B0-----:R0:W1:Y:S02]  /*a520*/  SYNCS.PHASECHK.TRANS64.TRYWAIT P0, [R9+URZ], R4 ;  /* 0x00000004090075a7 */ /* 0x001064000800017f */
[----:B-1----:R-:W-:Y:S05]  /*a530*/  @!P0 NANOSLEEP.SYNCS 0x989680 ;  /* 0x009896800000895d */ /* 0x002fea0003900000 */
[----:B------:R-:W1:Y:S02]  /*a540*/  @!P0 SYNCS.PHASECHK.TRANS64 P0, [R9+URZ], R4 ;  /* 0x00000004090085a7 */ /* 0x000e64000800007f */
[----:B-1----:R-:W-:Y:S05]  /*a550*/  @!P0 BRA `(.L_x_199) ;  /* 0xfffffffc00f08947 */ /* 0x002fea000383ffff */
[----:B------:R-:W-:Y:S05]  /*a560*/  BRA `(.L_x_215) ;  /* 0xfffffff800a07947 */ /* 0x000fea000383ffff */
.L_x_200:
[----:B0-----:R0:W1:Y:S02]  /*a570*/  SYNCS.PHASECHK.TRANS64.TRYWAIT P0, [R8+URZ], R5 ;  /* 0x00000005080075a7 */ /* 0x001064000800017f */
[----:B-1----:R-:W-:Y:S05]  /*a580*/  @!P0 NANOSLEEP.SYNCS 0x989680 ;  /* 0x009896800000895d */ /* 0x002fea0003900000 */
[----:B------:R-:W1:Y:S02]  /*a590*/  @!P0 SYNCS.PHASECHK.TRANS64 P0, [R8+URZ], R5 ;  /* 0x00000005080085a7 */ /* 0x000e64000800007f */
[----:B-1----:R-:W-:Y:S05]  /*a5a0*/  @!P0 BRA `(.L_x_200) ;  /* 0xfffffffc00f08947 */ /* 0x002fea000383ffff */
[----:B------:R-:W-:Y:S05]  /*a5b0*/  BRA `(.L_x_216) ;  /* 0xfffffff800b07947 */ /* 0x000fea000383ffff */
.L_x_201:
[----:B-1----:R1:W2:Y:S02]  /*a5c0*/  SYNCS.PHASECHK.TRANS64.TRYWAIT P0, [R11+URZ], R6 ;  /* 0x000000060b0075a7 */ /* 0x0022a4000800017f */
[----:B--2---:R-:W-:Y:S05]  /*a5d0*/  @!P0 NANOSLEEP.SYNCS 0x989680 ;  /* 0x009896800000895d */ /* 0x004fea0003900000 */
[----:B------:R-:W2:Y:S02]  /*a5e0*/  @!P0 SYNCS.PHASECHK.TRANS64 P0, [R11+URZ], R6 ;  /* 0x000000060b0085a7 */ /* 0x000ea4000800007f */
[----:B--2---:R-:W-:Y:S05]  /*a5f0*/  @!P0 BRA `(.L_x_201) ;  /* 0xfffffffc00f08947 */ /* 0x004fea000383ffff */
[----:B------:R-:W-:Y:S05]  /*a600*/  BRA `(.L_x_217) ;  /* 0xfffffff800b87947 */ /* 0x000fea000383ffff */
.L_x_218:
[----:B------:R-:W-:-:S00]  /*a610*/  BRA `(.L_x_218) ;  /* 0xfffffffc00fc7947 */ /* 0x000fc0000383ffff */
[----:B------:R-:W-:-:S00]  /*a620*/  NOP ;  /* 0x0000000000007918 */ /* 0x000fc00000000000 */
        /* <DEDUP_REMOVED lines=13> */
.L_x_219:


//--------------------- .nv.global.init           --------------------------
	.section	.nv.global.init,"aw",@progbits
.nv.global.init:
	.type		$str$24,@object
	.size		$str$24,($str$25 - $str$24)
$str$24:
        /*0000*/ 	.byte	0x28, 0x61, 0x64, 0x64, 0x72, 0x65, 0x73, 0x73, 0x20, 0x26, 0x20, 0x6d, 0x61, 0x73, 0x6b, 0x29
        /*0010*/ 	.byte	0x20, 0x3d, 0x3d, 0x20, 0x30, 0x00
	.type		$str$25,@object
	.size		$str$25,(__unnamed_1 - $str$25)
$str$25:
        /*0016*/ 	.byte	0x2f, 0x74, 0x6d, 0x70, 0x2f, 0x63, 0x75, 0x74, 0x6c, 0x61, 0x73, 0x73, 0x5f, 0x73, 0x77, 0x65
        /*0026*/ 	.byte	0x65, 0x70, 0x5f, 0x73, 0x72, 0x63, 0x2f, 0x69, 0x6e, 0x63, 0x6c, 0x75, 0x64, 0x65, 0x2f, 0x63
        /*0036*/ 	.byte	0x75, 0x74, 0x65, 0x2f, 0x70, 0x6f, 0x69, 0x6e, 0x74, 0x65, 0x72, 0x5f, 0x66, 0x6c, 0x61, 0x67
        /*0046*/ 	.byte	0x67, 0x65, 0x64, 0x2e, 0x68, 0x70, 0x70, 0x00
	.type		__unnamed_1,@object
	.size		__unnamed_1,(__unnamed_2 - __unnamed_1)
__unnamed_1:
        /*004e*/ 	.byte	0x61, 0x75, 0x74, 0x6f, 0x20, 0x63, 0x75, 0x74, 0x65, 0x3a, 0x3a, 0x61, 0x73, 0x5f, 0x70, 0x6f
        /* <DEDUP_REMOVED lines=28> */
        /*021e*/ 	.byte	0x20, 0x26, 0x5d, 0x00
	.type		__unnamed_2,@object
	.size		__unnamed_2,(.L_1 - __unnamed_2)
__unnamed_2:
        /* <DEDUP_REMOVED lines=30> */
.L_1:


//--------------------- .nv.shared._ZN7cutlass13device_kernelINS_4gemm6kernel13GemmUniversalIN4cute5tupleIJiiiiEEENS1_10collective13CollectiveMmaINS1_39MainloopSm90TmaGmmaRmemAWarpSpecializedILi7ENS5_IJNS4_1CILi1EEESB_SB_EEENS1_35KernelTmaWarpSpecializedCooperativeEEENS5_IJNSA_ILi128EEESF_SF_EEENS_12float_e4m3_tENS5_IJlSB_lEEENS_12float_e5m2_tENS5_IJSB_llEEENS4_8TiledMMAINS4_8MMA_AtomIJNS4_4SM904GMMA31MMA_64x128x32_F32E5M2E4M3_RS_TNILNSO_7ScaleInE1ELSQ_1EEEEEENS4_6LayoutINS5_IJNSA_ILi2EEESB_SB_EEENS5_IJSB_NSA_ILi0EEESW_EEEEENS5_IJNS4_10UnderscoreESZ_SZ_EEEEENS4_13SM90_TMA_LOADENS4_14ComposedLayoutINS4_7SwizzleILi3ELi4ELi3EEENS4_18smem_ptr_flag_bitsILi8EEENST_INS5_IJNSA_ILi8EEESF_EEENS5_IJSF_SB_EEEEEEEvNS4_8identityES12_NS13_IS15_S17_NST_INS5_IJSF_S18_EEENS5_IJSB_SF_EEEEEEENS4_9Copy_AtomIJNS4_39AutoVectorizingCopyWithAssumedAlignmentILi128EEESJ_EEES1D_EENS_8epilogue10collective6detail29Sm90TmaWarpSpecializedAdapterINS1O_15DefaultEpilogueISH_SI_SI_NS1N_6thread17LinearCombinationISH_Li1EffLNS1S_9ScaleType4KindE0ELNS_15FloatRoundStyleE2ESH_EENS1_15EpilogueDefaultEEEEEvvEEEEvNT_6ParamsE --------------------------
	.section	.nv.shared._ZN7cutlass13device_kernelINS_4gemm6kernel13GemmUniversalIN4cute5tupleIJiiiiEEENS1_10collective13CollectiveMmaINS1_39MainloopSm90TmaGmmaRmemAWarpSpecializedILi7ENS5_IJNS4_1CILi1EEESB_SB_EEENS1_35KernelTmaWarpSpecializedCooperativeEEENS5_IJNSA_ILi128EEESF_SF_EEENS_12float_e4m3_tENS5_IJlSB_lEEENS_12float_e5m2_tENS5_IJSB_llEEENS4_8TiledMMAINS4_8MMA_AtomIJNS4_4SM904GMMA31MMA_64x128x32_F32E5M2E4M3_RS_TNILNSO_7ScaleInE1ELSQ_1EEEEEENS4_6LayoutINS5_IJNSA_ILi2EEESB_SB_EEENS5_IJSB_NSA_ILi0EEESW_EEEEENS5_IJNS4_10UnderscoreESZ_SZ_EEEEENS4_13SM90_TMA_LOADENS4_14ComposedLayoutINS4_7SwizzleILi3ELi4ELi3EEENS4_18smem_ptr_flag_bitsILi8EEENST_INS5_IJNSA_ILi8EEESF_EEENS5_IJSF_SB_EEEEEEEvNS4_8identityES12_NS13_IS15_S17_NST_INS5_IJSF_S18_EEENS5_IJSB_SF_EEEEEEENS4_9Copy_AtomIJNS4_39AutoVectorizingCopyWithAssumedAlignmentILi128EEESJ_EEES1D_EENS_8epilogue10collective6detail29Sm90TmaWarpSpecializedAdapterINS1O_15DefaultEpilogueISH_SI_SI_NS1N_6thread17LinearCombinationISH_Li1EffLNS1S_9ScaleType4KindE0ELNS_15FloatRoundStyleE2ESH_EENS1_15EpilogueDefaultEEEEEvvEEEEvNT_6ParamsE,"aw",@nobits
	.sectionflags	@""
	.align	16
	.zero		1024


//--------------------- .nv.shared.reserved.0     --------------------------
	.section	.nv.shared.reserved.0,"aw",@nobits
	.weak		__nv_reservedSMEM_offset_0_alias
	.size		__nv_reservedSMEM_offset_0_alias, 0, 0
	.other		__nv_reservedSMEM_offset_0_alias,@"STO_CUDA_RESERVED_SHARED STV_DEFAULT"
__nv_reservedSMEM_offset_0_alias:
	.zero		0


//--------------------- .nv.global                --------------------------
	.section	.nv.global,"aw",@nobits
.nv.global:
	.type		_ZN40_INTERNAL_bfaa0ee1_4_k_cu_7517dcd3_290814cute1_E,@object
	.size		_ZN40_INTERNAL_bfaa0ee1_4_k_cu_7517dcd3_290814cute1_E,(_ZN40_INTERNAL_bfaa0ee1_4_k_cu_7517dcd3_290814cuda3std3__45__cpo6cbeginE - _ZN40_INTERNAL_bfaa0ee1_4_k_cu_7517dcd3_290814cute1_E)
_ZN40_INTERNAL_bfaa0ee1_4_k_cu_7517dcd3_290814cute1_E:
	.zero		1
	.type		_ZN40_INTERNAL_bfaa0ee1_4_k_cu_7517dcd3_290814cuda3std3__45__cpo6cbeginE,@object
	.size		_ZN40_INTERNAL_bfaa0ee1_4_k_cu_7517dcd3_290814cuda3std3__45__cpo6cbeginE,(_ZN40_INTERNAL_bfaa0ee1_4_k_cu_7517dcd3_290814cuda3std3__48in_placeE - _ZN40_INTERNAL_bfaa0ee1_4_k_cu_7517dcd3_290814cuda3std3__45__cpo6cbeginE)
_ZN40_INTERNAL_bfaa0ee1_4_k_cu_7517dcd3_290814cuda3std3__45__cpo6cbeginE:
	.zero		1
	.type		_ZN40_INTERNAL_bfaa0ee1_4_k_cu_7517dcd3_290814cuda3std3__48in_placeE,@object
	.size		_ZN40_INTERNAL_bfaa0ee1_4_k_cu_7517dcd3_290814cuda3std3__48in_placeE,(_ZN40_INTERNAL_bfaa0ee1_4_k_cu_7517dcd3_290814cuda3std6ranges3__45__cpo9iter_moveE - _ZN40_INTERNAL_bfaa0ee1_4_k_cu_7517dcd3_290814cuda3std3__48in_placeE)
_ZN40_INTERNAL_bfaa0ee1_4_k_cu_7517dcd3_290814cuda3std3__48in_placeE:
	.zero		1
	.type		_ZN40_INTERNAL_bfaa0ee1_4_k_cu_7517dcd3_290814cuda3std6ranges3__45__cpo9iter_moveE,@object
	.size		_ZN40_INTERNAL_bfaa0ee1_4_k_cu_7517dcd3_290814cuda3std6ranges3__45__cpo9iter_moveE,(_ZN40_INTERNAL_bfaa0ee1_4_k_cu_7517dcd3_290814cuda3std3__45__cpo5beginE - _ZN40_INTERNAL_bfaa0ee1_4_k_cu_7517dcd3_290814cuda3std6ranges3__45__cpo9iter_moveE)
_ZN40_INTERNAL_bfaa0ee1_4_k_cu_7517dcd3_290814cuda3std6ranges3__45__cpo9iter_moveE:
	.zero		1
	.type		_ZN40_INTERNAL_bfaa0ee1_4_k_cu_7517dcd3_290814cuda3std3__45__cpo5beginE,@object
	.size		_ZN40_INTERNAL_bfaa0ee1_4_k_cu_7517dcd3_290814cuda3std3__45__cpo5beginE,(_ZN40_INTERNAL_bfaa0ee1_4_k_cu_7517dcd3_290814cuda3std3__442_GLOBAL__N__bfaa0ee1_4_k_cu_7517dcd3_290816ignoreE - _ZN40_INTERNAL_bfaa0ee1_4_k_cu_7517dcd3_290814cuda3std3__45__cpo5beginE)
_ZN40_INTERNAL_bfaa0ee1_4_k_cu_7517dcd3_290814cuda3std3__45__cpo5beginE:
	.zero		1
	.type		_ZN40_INTERNAL_bfaa0ee1_4_k_cu_7517dcd3_290814cuda3std3__442_GLOBAL__N__bfaa0ee1_4_k_cu_7517dcd3_290816ignoreE,@object
	.size		_ZN40_INTERNAL_bfaa0ee1_4_k_cu_7517dcd3_290814cuda3std3__442_GLOBAL__N__bfaa0ee1_4_k_cu_7517dcd3_290816ignoreE,(_ZN40_INTERNAL_bfaa0ee1_4_k_cu_7517dcd3_290814cute7productE - _ZN40_INTERNAL_bfaa0ee1_4_k_cu_7517dcd3_290814cuda3std3__442_GLOBAL__N__bfaa0ee1_4_k_cu_7517dcd3_290816ignoreE)
_ZN40_INTERNAL_bfaa0ee1_4_k_cu_7517dcd3_290814cuda3std3__442_GLOBAL__N__bfaa0ee1_4_k_cu_7517dcd3_290816ignoreE:
	.zero		1
	.type		_ZN40_INTERNAL_bfaa0ee1_4_k_cu_7517dcd3_290814cute7productE,@object
	.size		_ZN40_INTERNAL_bfaa0ee1_4_k_cu_7517dcd3_290814cute7productE,(_ZN40_INTERNAL_bfaa0ee1_4_k_cu_7517dcd3_290814cuda3std3__45__cpo3endE - _ZN40_INTERNAL_bfaa0ee1_4_k_cu_7517dcd3_290814cute7productE)
_ZN40_INTERNAL_bfaa0ee1_4_k_cu_7517dcd3_290814cute7productE:
	.zero		1
	.type		_ZN40_INTERNAL_bfaa0ee1_4_k_cu_7517dcd3_290814cuda3std3__45__cpo3endE,@object
	.size		_ZN40_INTERNAL_bfaa0ee1_4_k_cu_7517dcd3_290814cuda3std3__45__cpo3endE,(_ZN40_INTERNAL_bfaa0ee1_4_k_cu_7517dcd3_290814cuda3std3__419piecewise_constructE - _ZN40_INTERNAL_bfaa0ee1_4_k_cu_7517dcd3_290814cuda3std3__45__cpo3endE)
_ZN40_INTERNAL_bfaa0ee1_4_k_cu_7517dcd3_290814cuda3std3__45__cpo3endE:
	.zero		1
	.type		_ZN40_INTERNAL_bfaa0ee1_4_k_cu_7517dcd3_290814cuda3std3__419piecewise_constructE,@object
	.size		_ZN40_INTERNAL_bfaa0ee1_4_k_cu_7517dcd3_290814cuda3std3__419piecewise_constructE,(_ZN40_INTERNAL_bfaa0ee1_4_k_cu_7517dcd3_290814cuda3std3__45__cpo4cendE - _ZN40_INTERNAL_bfaa0ee1_4_k_cu_7517dcd3_290814cuda3std3__419piecewise_constructE)
_ZN40_INTERNAL_bfaa0ee1_4_k_cu_7517dcd3_290814cuda3std3__419piecewise_constructE:
	.zero		1
	.type		_ZN40_INTERNAL_bfaa0ee1_4_k_cu_7517dcd3_290814cuda3std3__45__cpo4cendE,@object
	.size		_ZN40_INTERNAL_bfaa0ee1_4_k_cu_7517dcd3_290814cuda3std3__45__cpo4cendE,(_ZN40_INTERNAL_bfaa0ee1_4_k_cu_7517dcd3_290814cuda3std6ranges3__45__cpo4swapE - _ZN40_INTERNAL_bfaa0ee1_4_k_cu_7517dcd3_290814cuda3std3__45__cpo4cendE)
_ZN40_INTERNAL_bfaa0ee1_4_k_cu_7517dcd3_290814cuda3std3__45__cpo4cendE:
	.zero		1
	.type		_ZN40_INTERNAL_bfaa0ee1_4_k_cu_7517dcd3_290814cuda3std6ranges3__45__cpo4swapE,@object
	.size		_ZN40_INTERNAL_bfaa0ee1_4_k_cu_7517dcd3_290814cuda3std6ranges3__45__cpo4swapE,(.L_9 - _ZN40_INTERNAL_bfaa0ee1_4_k_cu_7517dcd3_290814cuda3std6ranges3__45__cpo4swapE)
_ZN40_INTERNAL_bfaa0ee1_4_k_cu_7517dcd3_290814cuda3std6ranges3__45__cpo4swapE:
	.zero		1
.L_9:


//--------------------- .nv.constant0._ZN7cutlass13device_kernelINS_4gemm6kernel13GemmUniversalIN4cute5tupleIJiiiiEEENS1_10collective13CollectiveMmaINS1_39MainloopSm90TmaGmmaRmemAWarpSpecializedILi7ENS5_IJNS4_1CILi1EEESB_SB_EEENS1_35KernelTmaWarpSpecializedCooperativeEEENS5_IJNSA_ILi128EEESF_SF_EEENS_12float_e4m3_tENS5_IJlSB_lEEENS_12float_e5m2_tENS5_IJSB_llEEENS4_8TiledMMAINS4_8MMA_AtomIJNS4_4SM904GMMA31MMA_64x128x32_F32E5M2E4M3_RS_TNILNSO_7ScaleInE1ELSQ_1EEEEEENS4_6LayoutINS5_IJNSA_ILi2EEESB_SB_EEENS5_IJSB_NSA_ILi0EEESW_EEEEENS5_IJNS4_10UnderscoreESZ_SZ_EEEEENS4_13SM90_TMA_LOADENS4_14ComposedLayoutINS4_7SwizzleILi3ELi4ELi3EEENS4_18smem_ptr_flag_bitsILi8EEENST_INS5_IJNSA_ILi8EEESF_EEENS5_IJSF_SB_EEEEEEEvNS4_8identityES12_NS13_IS15_S17_NST_INS5_IJSF_S18_EEENS5_IJSB_SF_EEEEEEENS4_9Copy_AtomIJNS4_39AutoVectorizingCopyWithAssumedAlignmentILi128EEESJ_EEES1D_EENS_8epilogue10collective6detail29Sm90TmaWarpSpecializedAdapterINS1O_15DefaultEpilogueISH_SI_SI_NS1N_6thread17LinearCombinationISH_Li1EffLNS1S_9ScaleType4KindE0ELNS_15FloatRoundStyleE2ESH_EENS1_15EpilogueDefaultEEEEEvvEEEEvNT_6ParamsE --------------------------
	.section	.nv.constant0._ZN7cutlass13device_kernelINS_4gemm6kernel13GemmUniversalIN4cute5tupleIJiiiiEEENS1_10collective13CollectiveMmaINS1_39MainloopSm90TmaGmmaRmemAWarpSpecializedILi7ENS5_IJNS4_1CILi1EEESB_SB_EEENS1_35KernelTmaWarpSpecializedCooperativeEEENS5_IJNSA_ILi128EEESF_SF_EEENS_12float_e4m3_tENS5_IJlSB_lEEENS_12float_e5m2_tENS5_IJSB_llEEENS4_8TiledMMAINS4_8MMA_AtomIJNS4_4SM904GMMA31MMA_64x128x32_F32E5M2E4M3_RS_TNILNSO_7ScaleInE1ELSQ_1EEEEEENS4_6LayoutINS5_IJNSA_ILi2EEESB_SB_EEENS5_IJSB_NSA_ILi0EEESW_EEEEENS5_IJNS4_10UnderscoreESZ_SZ_EEEEENS4_13SM90_TMA_LOADENS4_14ComposedLayoutINS4_7SwizzleILi3ELi4ELi3EEENS4_18smem_ptr_flag_bitsILi8EEENST_INS5_IJNSA_ILi8EEESF_EEENS5_IJSF_SB_EEEEEEEvNS4_8identityES12_NS13_IS15_S17_NST_INS5_IJSF_S18_EEENS5_IJSB_SF_EEEEEEENS4_9Copy_AtomIJNS4_39AutoVectorizingCopyWithAssumedAlignmentILi128EEESJ_EEES1D_EENS_8epilogue10collective6detail29Sm90TmaWarpSpecializedAdapterINS1O_15DefaultEpilogueISH_SI_SI_NS1N_6thread17LinearCombinationISH_Li1EffLNS1S_9ScaleType4KindE0ELNS_15FloatRoundStyleE2ESH_EENS1_15EpilogueDefaultEEEEEvvEEEEvNT_6ParamsE,"a",@progbits
	.sectionflags	@""
	.align	4
.nv.constant0._ZN7cutlass13device_kernelINS_4gemm6kernel13GemmUniversalIN4cute5tupleIJiiiiEEENS1_10collective13CollectiveMmaINS1_39MainloopSm90TmaGmmaRmemAWarpSpecializedILi7ENS5_IJNS4_1CILi1EEESB_SB_EEENS1_35KernelTmaWarpSpecializedCooperativeEEENS5_IJNSA_ILi128EEESF_SF_EEENS_12float_e4m3_tENS5_IJlSB_lEEENS_12float_e5m2_tENS5_IJSB_llEEENS4_8TiledMMAINS4_8MMA_AtomIJNS4_4SM904GMMA31MMA_64x128x32_F32E5M2E4M3_RS_TNILNSO_7ScaleInE1ELSQ_1EEEEEENS4_6LayoutINS5_IJNSA_ILi2EEESB_SB_EEENS5_IJSB_NSA_ILi0EEESW_EEEEENS5_IJNS4_10UnderscoreESZ_SZ_EEEEENS4_13SM90_TMA_LOADENS4_14ComposedLayoutINS4_7SwizzleILi3ELi4ELi3EEENS4_18smem_ptr_flag_bitsILi8EEENST_INS5_IJNSA_ILi8EEESF_EEENS5_IJSF_SB_EEEEEEEvNS4_8identityES12_NS13_IS15_S17_NST_INS5_IJSF_S18_EEENS5_IJSB_SF_EEEEEEENS4_9Copy_AtomIJNS4_39AutoVectorizingCopyWithAssumedAlignmentILi128EEESJ_EEES1D_EENS_8epilogue10collective6detail29Sm90TmaWarpSpecializedAdapterINS1O_15DefaultEpilogueISH_SI_SI_NS1N_6thread17LinearCombinationISH_Li1EffLNS1S_9ScaleType4KindE0ELNS_15FloatRoundStyleE2ESH_EENS1_15EpilogueDefaultEEEEEvvEEEEvNT_6ParamsE:
	.zero		1664


//--------------------- SYMBOLS --------------------------

	.type		.nv.reservedSmem.offset0,@object
	.size		.nv.reservedSmem.offset0,0x4
	.type		__assertfail,@function
